//
// Generated by NVIDIA NVVM Compiler
//
// Compiler Build ID: CL-36424714
// Cuda compilation tools, release 13.0, V13.0.88
// Based on NVVM 20.0.0
//

.version 9.0
.target sm_100
.address_size 64

	// .globl	_Z14softmax_kernelPfS_i
// _ZZ14blockMaxReduceIfET_S0_E6shared has been demoted
// _ZZ14blockSumReduceIfET_S0_E6shared has been demoted
.extern .shared .align 16 .b8 shared_mem[];

.visible .entry _Z14softmax_kernelPfS_i(
	.param .u64 .ptr .align 1 _Z14softmax_kernelPfS_i_param_0,
	.param .u64 .ptr .align 1 _Z14softmax_kernelPfS_i_param_1,
	.param .u32 _Z14softmax_kernelPfS_i_param_2
)
{
	.reg .pred 	%p<33>;
	.reg .b32 	%r<79>;
	.reg .b32 	%f<84>;
	.reg .b64 	%rd<16>;
	// demoted variable
	.shared .align 4 .b8 _ZZ14blockMaxReduceIfET_S0_E6shared[128];
	// demoted variable
	.shared .align 4 .b8 _ZZ14blockSumReduceIfET_S0_E6shared[128];
	ld.param.u64 	%rd5, [_Z14softmax_kernelPfS_i_param_0];
	ld.param.u64 	%rd4, [_Z14softmax_kernelPfS_i_param_1];
	ld.param.u32 	%r13, [_Z14softmax_kernelPfS_i_param_2];
	cvta.to.global.u64 	%rd6, %rd5;
	mov.u32 	%r14, %ctaid.x;
	mov.u32 	%r78, %tid.x;
	mul.lo.s32 	%r15, %r13, %r14;
	cvt.s64.s32 	%rd1, %r15;
	mul.wide.s32 	%rd7, %r15, 4;
	add.s64 	%rd2, %rd6, %rd7;
	setp.ge.s32 	%p1, %r78, %r13;
	mov.f32 	%f77, 0fFF7FFFFF;
	@%p1 bra 	$L__BB0_3;
	mov.f32 	%f77, 0fFF7FFFFF;
	mov.u32 	%r2, %ntid.x;
	mov.u32 	%r76, %r78;
$L__BB0_2:
	mul.wide.s32 	%rd8, %r76, 4;
	add.s64 	%rd9, %rd2, %rd8;
	ld.global.f32 	%f19, [%rd9];
	max.f32 	%f77, %f77, %f19;
	add.s32 	%r76, %r76, %r2;
	setp.lt.s32 	%p2, %r76, %r13;
	@%p2 bra 	$L__BB0_2;
$L__BB0_3:
	and.b32  	%r5, %r78, 31;
	shr.u32 	%r6, %r78, 5;
	mov.b32 	%r16, %f77;
	shfl.sync.down.b32	%r17|%p3, %r16, 16, 31, -1;
	mov.b32 	%f20, %r17;
	max.f32 	%f21, %f77, %f20;
	mov.b32 	%r18, %f21;
	shfl.sync.down.b32	%r19|%p4, %r18, 8, 31, -1;
	mov.b32 	%f22, %r19;
	max.f32 	%f23, %f21, %f22;
	mov.b32 	%r20, %f23;
	shfl.sync.down.b32	%r21|%p5, %r20, 4, 31, -1;
	mov.b32 	%f24, %r21;
	max.f32 	%f25, %f23, %f24;
	mov.b32 	%r22, %f25;
	shfl.sync.down.b32	%r23|%p6, %r22, 2, 31, -1;
	mov.b32 	%f26, %r23;
	max.f32 	%f27, %f25, %f26;
	mov.b32 	%r24, %f27;
	shfl.sync.down.b32	%r25|%p7, %r24, 1, 31, -1;
	mov.b32 	%f28, %r25;
	max.f32 	%f4, %f27, %f28;
	setp.ne.s32 	%p8, %r5, 0;
	@%p8 bra 	$L__BB0_5;
	shl.b32 	%r26, %r6, 2;
	mov.u32 	%r27, _ZZ14blockMaxReduceIfET_S0_E6shared;
	add.s32 	%r28, %r27, %r26;
	st.shared.f32 	[%r28], %f4;
$L__BB0_5:
	bar.sync 	0;
	mov.u32 	%r7, %ntid.x;
	shr.u32 	%r8, %r7, 5;
	setp.ge.u32 	%p9, %r78, %r8;
	mov.f32 	%f79, 0fFF7FFFFF;
	@%p9 bra 	$L__BB0_7;
	shl.b32 	%r29, %r5, 2;
	mov.u32 	%r30, _ZZ14blockMaxReduceIfET_S0_E6shared;
	add.s32 	%r31, %r30, %r29;
	ld.shared.f32 	%f79, [%r31];
$L__BB0_7:
	setp.gt.u32 	%p10, %r78, 31;
	@%p10 bra 	$L__BB0_9;
	mov.b32 	%r32, %f79;
	shfl.sync.down.b32	%r33|%p11, %r32, 16, 31, -1;
	mov.b32 	%f30, %r33;
	max.f32 	%f31, %f79, %f30;
	mov.b32 	%r34, %f31;
	shfl.sync.down.b32	%r35|%p12, %r34, 8, 31, -1;
	mov.b32 	%f32, %r35;
	max.f32 	%f33, %f31, %f32;
	mov.b32 	%r36, %f33;
	shfl.sync.down.b32	%r37|%p13, %r36, 4, 31, -1;
	mov.b32 	%f34, %r37;
	max.f32 	%f35, %f33, %f34;
	mov.b32 	%r38, %f35;
	shfl.sync.down.b32	%r39|%p14, %r38, 2, 31, -1;
	mov.b32 	%f36, %r39;
	max.f32 	%f37, %f35, %f36;
	mov.b32 	%r40, %f37;
	shfl.sync.down.b32	%r41|%p15, %r40, 1, 31, -1;
	mov.b32 	%f38, %r41;
	max.f32 	%f79, %f37, %f38;
$L__BB0_9:
	setp.ge.s32 	%p16, %r78, %r13;
	mov.f32 	%f81, 0f00000000;
	@%p16 bra 	$L__BB0_12;
	mov.f32 	%f81, 0f00000000;
	mov.u32 	%r45, shared_mem;
	mov.u32 	%r77, %r78;
$L__BB0_11:
	mul.wide.s32 	%rd10, %r77, 4;
	add.s64 	%rd11, %rd2, %rd10;
	ld.global.f32 	%f41, [%rd11];
	sub.f32 	%f42, %f41, %f79;
	fma.rn.f32 	%f43, %f42, 0f3BBB989D, 0f3F000000;
	cvt.sat.f32.f32 	%f44, %f43;
	mov.f32 	%f45, 0f4B400001;
	mov.f32 	%f46, 0f437C0000;
	fma.rm.f32 	%f47, %f44, %f46, %f45;
	add.f32 	%f48, %f47, 0fCB40007F;
	neg.f32 	%f49, %f48;
	fma.rn.f32 	%f50, %f42, 0f3FB8AA3B, %f49;
	fma.rn.f32 	%f51, %f42, 0f32A57060, %f50;
	mov.b32 	%r42, %f47;
	shl.b32 	%r43, %r42, 23;
	mov.b32 	%f52, %r43;
	ex2.approx.ftz.f32 	%f53, %f51;
	mul.f32 	%f54, %f53, %f52;
	shl.b32 	%r44, %r77, 2;
	add.s32 	%r46, %r45, %r44;
	st.shared.f32 	[%r46], %f54;
	add.f32 	%f81, %f81, %f54;
	add.s32 	%r77, %r77, %r7;
	setp.lt.s32 	%p17, %r77, %r13;
	@%p17 bra 	$L__BB0_11;
$L__BB0_12:
	setp.ne.s32 	%p18, %r5, 0;
	mov.b32 	%r47, %f81;
	shfl.sync.down.b32	%r48|%p19, %r47, 16, 31, -1;
	mov.b32 	%f55, %r48;
	add.f32 	%f56, %f81, %f55;
	mov.b32 	%r49, %f56;
	shfl.sync.down.b32	%r50|%p20, %r49, 8, 31, -1;
	mov.b32 	%f57, %r50;
	add.f32 	%f58, %f56, %f57;
	mov.b32 	%r51, %f58;
	shfl.sync.down.b32	%r52|%p21, %r51, 4, 31, -1;
	mov.b32 	%f59, %r52;
	add.f32 	%f60, %f58, %f59;
	mov.b32 	%r53, %f60;
	shfl.sync.down.b32	%r54|%p22, %r53, 2, 31, -1;
	mov.b32 	%f61, %r54;
	add.f32 	%f62, %f60, %f61;
	mov.b32 	%r55, %f62;
	shfl.sync.down.b32	%r56|%p23, %r55, 1, 31, -1;
	mov.b32 	%f63, %r56;
	add.f32 	%f12, %f62, %f63;
	@%p18 bra 	$L__BB0_14;
	shl.b32 	%r57, %r6, 2;
	mov.u32 	%r58, _ZZ14blockSumReduceIfET_S0_E6shared;
	add.s32 	%r59, %r58, %r57;
	st.shared.f32 	[%r59], %f12;
$L__BB0_14:
	setp.ge.u32 	%p24, %r78, %r8;
	bar.sync 	0;
	mov.f32 	%f83, 0f00000000;
	@%p24 bra 	$L__BB0_16;
	shl.b32 	%r60, %r5, 2;
	mov.u32 	%r61, _ZZ14blockSumReduceIfET_S0_E6shared;
	add.s32 	%r62, %r61, %r60;
	ld.shared.f32 	%f83, [%r62];
$L__BB0_16:
	setp.gt.u32 	%p25, %r78, 31;
	@%p25 bra 	$L__BB0_18;
	mov.b32 	%r63, %f83;
	shfl.sync.down.b32	%r64|%p26, %r63, 16, 31, -1;
	mov.b32 	%f65, %r64;
	add.f32 	%f66, %f83, %f65;
	mov.b32 	%r65, %f66;
	shfl.sync.down.b32	%r66|%p27, %r65, 8, 31, -1;
	mov.b32 	%f67, %r66;
	add.f32 	%f68, %f66, %f67;
	mov.b32 	%r67, %f68;
	shfl.sync.down.b32	%r68|%p28, %r67, 4, 31, -1;
	mov.b32 	%f69, %r68;
	add.f32 	%f70, %f68, %f69;
	mov.b32 	%r69, %f70;
	shfl.sync.down.b32	%r70|%p29, %r69, 2, 31, -1;
	mov.b32 	%f71, %r70;
	add.f32 	%f72, %f70, %f71;
	mov.b32 	%r71, %f72;
	shfl.sync.down.b32	%r72|%p30, %r71, 1, 31, -1;
	mov.b32 	%f73, %r72;
	add.f32 	%f83, %f72, %f73;
$L__BB0_18:
	setp.ge.s32 	%p31, %r78, %r13;
	@%p31 bra 	$L__BB0_21;
	cvta.to.global.u64 	%rd3, %rd4;
	mov.u32 	%r74, shared_mem;
$L__BB0_20:
	shl.b32 	%r73, %r78, 2;
	add.s32 	%r75, %r74, %r73;
	ld.shared.f32 	%f74, [%r75];
	div.rn.f32 	%f75, %f74, %f83;
	cvt.s64.s32 	%rd12, %r78;
	add.s64 	%rd13, %rd12, %rd1;
	shl.b64 	%rd14, %rd13, 2;
	add.s64 	%rd15, %rd3, %rd14;
	st.global.f32 	[%rd15], %f75;
	add.s32 	%r78, %r78, %r7;
	setp.lt.s32 	%p32, %r78, %r13;
	@%p32 bra 	$L__BB0_20;
$L__BB0_21:
	ret;

}


// ===== COMPILED SASS (sm_100) =====

	.target	sm_100

	.elftype	@"ET_EXEC"


//--------------------- .note.nv.tkinfo           --------------------------
	.section	.note.nv.tkinfo,"",@"SHT_NOTE"
	.sectionflags	@"SHF_NOTE_NV_TKINFO"
	.tkinfo
        /*0018*/ 	.word	0x00000002
        /*0030*/ 	.string	""
        /*0030*/ 	.string	"ptxas"
        /*0030*/ 	.string	"Cuda compilation tools, release 13.0, V13.0.88"
        /*0030*/ 	.string	"Build cuda_13.0.r13.0/compiler.36424714_0"
        /*0030*/ 	.string	"-arch sm_100 -m 64 "



//--------------------- .note.nv.cuinfo           --------------------------
	.section	.note.nv.cuinfo,"",@"SHT_NOTE"
	.sectionflags	@"SHF_NOTE_NV_CUINFO"
        /*0018*/ 	.short	0x0002
        /*001a*/ 	.short	0x0064
        /*001c*/ 	.short	0x0082
	.zero		2


//--------------------- .nv.info                  --------------------------
	.section	.nv.info,"",@"SHT_CUDA_INFO"
	.align	4


	//----- nvinfo : EIATTR_REGCOUNT
	.align		4
        /*0000*/ 	.byte	0x04, 0x2f
        /*0002*/ 	.short	(.L_1 - .L_0)
	.align		4
.L_0:
        /*0004*/ 	.word	index@(_Z14softmax_kernelPfS_i)
        /*0008*/ 	.word	0x00000014


	//----- nvinfo : EIATTR_FRAME_SIZE
	.align		4
.L_1:
        /*000c*/ 	.byte	0x04, 0x11
        /*000e*/ 	.short	(.L_3 - .L_2)
	.align		4
.L_2:
        /*0010*/ 	.word	index@($__internal_0_$__cuda_sm3x_div_rn_noftz_f32_slowpath)
        /*0014*/ 	.word	0x00000000


	//----- nvinfo : EIATTR_FRAME_SIZE
	.align		4
.L_3:
        /*0018*/ 	.byte	0x04, 0x11
        /*001a*/ 	.short	(.L_5 - .L_4)
	.align		4
.L_4:
        /*001c*/ 	.word	index@(_Z14softmax_kernelPfS_i)
        /*0020*/ 	.word	0x00000000


	//----- nvinfo : EIATTR_MIN_STACK_SIZE
	.align		4
.L_5:
        /*0024*/ 	.byte	0x04, 0x12
        /*0026*/ 	.short	(.L_7 - .L_6)
	.align		4
.L_6:
        /*0028*/ 	.word	index@(_Z14softmax_kernelPfS_i)
        /*002c*/ 	.word	0x00000000
.L_7:


//--------------------- .nv.compat                --------------------------
	.section	.nv.compat,"",@"SHT_CUDA_COMPAT_INFO"
	.align	4
        /*0000*/ 	.byte	0x02, 0x09, 0x00, 0x00, 0x02, 0x02, 0x01, 0x00, 0x02, 0x05, 0x05, 0x00, 0x03, 0x07, 0x01, 0x01
        /*0010*/ 	.byte	0x02, 0x03, 0x00, 0x00, 0x02, 0x06, 0x01, 0x00, 0x04, 0x0b, 0x08, 0x00, 0x01, 0x00, 0x00, 0x00
        /*0020*/ 	.byte	0x00, 0x00, 0x00, 0x00


//--------------------- .nv.info._Z14softmax_kernelPfS_i --------------------------
	.section	.nv.info._Z14softmax_kernelPfS_i,"",@"SHT_CUDA_INFO"
	.sectionflags	@""
	.align	4


	//----- nvinfo : EIATTR_CUDA_API_VERSION
	.align		4
        /*0000*/ 	.byte	0x04, 0x37
        /*0002*/ 	.short	(.L_9 - .L_8)
.L_8:
        /*0004*/ 	.word	0x00000082


	//----- nvinfo : EIATTR_KPARAM_INFO
	.align		4
.L_9:
        /*0008*/ 	.byte	0x04, 0x17
        /*000a*/ 	.short	(.L_11 - .L_10)
.L_10:
        /*000c*/ 	.word	0x00000000
        /*0010*/ 	.short	0x0002
        /*0012*/ 	.short	0x0010
        /*0014*/ 	.byte	0x00, 0xf0, 0x11, 0x00


	//----- nvinfo : EIATTR_KPARAM_INFO
	.align		4
.L_11:
        /*0018*/ 	.byte	0x04, 0x17
        /*001a*/ 	.short	(.L_13 - .L_12)
.L_12:
        /*001c*/ 	.word	0x00000000
        /*0020*/ 	.short	0x0001
        /*0022*/ 	.short	0x0008
        /*0024*/ 	.byte	0x00, 0xf5, 0x21, 0x00


	//----- nvinfo : EIATTR_KPARAM_INFO
	.align		4
.L_13:
        /*0028*/ 	.byte	0x04, 0x17
        /*002a*/ 	.short	(.L_15 - .L_14)
.L_14:
        /*002c*/ 	.word	0x00000000
        /*0030*/ 	.short	0x0000
        /*0032*/ 	.short	0x0000
        /*0034*/ 	.byte	0x00, 0xf5, 0x21, 0x00


	//----- nvinfo : EIATTR_SPARSE_MMA_MASK
	.align		4
.L_15:
        /*0038*/ 	.byte	0x03, 0x50
        /*003a*/ 	.short	0x0000


	//----- nvinfo : EIATTR_MAXREG_COUNT
	.align		4
        /*003c*/ 	.byte	0x03, 0x1b
        /*003e*/ 	.short	0x00ff


	//----- nvinfo : EIATTR_NUM_BARRIERS
	.align		4
        /*0040*/ 	.byte	0x02, 0x4c
        /*0042*/ 	.byte	0x01
	.zero		1


	//----- nvinfo : EIATTR_MERCURY_ISA_VERSION
	.align		4
        /*0044*/ 	.byte	0x03, 0x5f
        /*0046*/ 	.short	0x0101


	//----- nvinfo : EIATTR_COOP_GROUP_MASK_REGIDS
	.align		4
        /*0048*/ 	.byte	0x04, 0x29
        /*004a*/ 	.short	(.L_17 - .L_16)


	//   ....[0]....
.L_16:
        /*004c*/ 	.word	0xffffffff


	//   ....[1]....
        /*0050*/ 	.word	0xffffffff


	//   ....[2]....
        /*0054*/ 	.word	0xffffffff


	//   ....[3]....
        /*0058*/ 	.word	0xffffffff


	//   ....[4]....
        /*005c*/ 	.word	0xffffffff


	//   ....[5]....
        /*0060*/ 	.word	0xffffffff


	//   ....[6]....
        /*0064*/ 	.word	0xffffffff


	//   ....[7]....
        /*0068*/ 	.word	0xffffffff


	//   ....[8]....
        /*006c*/ 	.word	0xffffffff


	//   ....[9]....
        /*0070*/ 	.word	0xffffffff


	//   ....[10]....
        /*0074*/ 	.word	0xffffffff


	//   ....[11]....
        /*0078*/ 	.word	0xffffffff


	//   ....[12]....
        /*007c*/ 	.word	0xffffffff


	//   ....[13]....
        /*0080*/ 	.word	0xffffffff


	//   ....[14]....
        /*0084*/ 	.word	0xffffffff


	//   ....[15]....
        /*0088*/ 	.word	0xffffffff


	//   ....[16]....
        /*008c*/ 	.word	0xffffffff


	//   ....[17]....
        /*0090*/ 	.word	0xffffffff


	//   ....[18]....
        /*0094*/ 	.word	0xffffffff


	//   ....[19]....
        /*0098*/ 	.word	0xffffffff


	//   ....[20]....
        /*009c*/ 	.word	0x0500000e


	//   ....[21]....
        /*00a0*/ 	.word	0x0500000e


	//   ....[22]....
        /*00a4*/ 	.word	0x0500000e


	//   ....[23]....
        /*00a8*/ 	.word	0x0500000e


	//   ....[24]....
        /*00ac*/ 	.word	0x0500000e


	//   ....[25]....
        /*00b0*/ 	.word	0x0500000e


	//   ....[26]....
        /*00b4*/ 	.word	0x0500000e


	//   ....[27]....
        /*00b8*/ 	.word	0x0500000e


	//   ....[28]....
        /*00bc*/ 	.word	0x0500000e


	//   ....[29]....
        /*00c0*/ 	.word	0x0500000e


	//   ....[30]....
        /*00c4*/ 	.word	0x0500000e


	//   ....[31]....
        /*00c8*/ 	.word	0x0500000e


	//   ....[32]....
        /*00cc*/ 	.word	0x0500000e


	//   ....[33]....
        /*00d0*/ 	.word	0x0500000e


	//   ....[34]....
        /*00d4*/ 	.word	0x0500000e


	//----- nvinfo : EIATTR_COOP_GROUP_INSTR_OFFSETS
	.align		4
.L_17:
        /*00d8*/ 	.byte	0x04, 0x28
        /*00da*/ 	.short	(.L_19 - .L_18)


	//   ....[0]....
.L_18:
        /*00dc*/ 	.word	0x00000160


	//   ....[1]....
        /*00e0*/ 	.word	0x000001c0


	//   ....[2]....
        /*00e4*/ 	.word	0x00000210


	//   ....[3]....
        /*00e8*/ 	.word	0x00000250


	//   ....[4]....
        /*00ec*/ 	.word	0x000002b0


	//   ....[5]....
        /*00f0*/ 	.word	0x00000360


	//   ....[6]....
        /*00f4*/ 	.word	0x00000380


	//   ....[7]....
        /*00f8*/ 	.word	0x000003a0


	//   ....[8]....
        /*00fc*/ 	.word	0x000003c0


	//   ....[9]....
        /*0100*/ 	.word	0x000003e0


	//   ....[10]....
        /*0104*/ 	.word	0x00000620


	//   ....[11]....
        /*0108*/ 	.word	0x00000640


	//   ....[12]....
        /*010c*/ 	.word	0x00000660


	//   ....[13]....
        /*0110*/ 	.word	0x00000680


	//   ....[14]....
        /*0114*/ 	.word	0x000006a0


	//   ....[15]....
        /*0118*/ 	.word	0x00000810


	//   ....[16]....
        /*011c*/ 	.word	0x00000830


	//   ....[17]....
        /*0120*/ 	.word	0x00000850


	//   ....[18]....
        /*0124*/ 	.word	0x00000870


	//   ....[19]....
        /*0128*/ 	.word	0x00000890


	//   ....[20]....
        /*012c*/ 	.word	0x00000b30


	//   ....[21]....
        /*0130*/ 	.word	0x00000ba0


	//   ....[22]....
        /*0134*/ 	.word	0x00000c10


	//   ....[23]....
        /*0138*/ 	.word	0x00000c80


	//   ....[24]....
        /*013c*/ 	.word	0x00000cf0


	//   ....[25]....
        /*0140*/ 	.word	0x00000d80


	//   ....[26]....
        /*0144*/ 	.word	0x00000e20


	//   ....[27]....
        /*0148*/ 	.word	0x00000e90


	//   ....[28]....
        /*014c*/ 	.word	0x00000f00


	//   ....[29]....
        /*0150*/ 	.word	0x00000f70


	//   ....[30]....
        /*0154*/ 	.word	0x00001000


	//   ....[31]....
        /*0158*/ 	.word	0x00001070


	//   ....[32]....
        /*015c*/ 	.word	0x000010e0


	//   ....[33]....
        /*0160*/ 	.word	0x00001150


	//   ....[34]....
        /*0164*/ 	.word	0x000011c0


	//----- nvinfo : EIATTR_VRC_CTA_INIT_COUNT
	.align		4
.L_19:
        /*0168*/ 	.byte	0x02, 0x4a
	.zero		1
	.zero		1


	//----- nvinfo : EIATTR_EXIT_INSTR_OFFSETS
	.align		4
        /*016c*/ 	.byte	0x04, 0x1c
        /*016e*/ 	.short	(.L_21 - .L_20)


	//   ....[0]....
.L_20:
        /*0170*/ 	.word	0x000008d0


	//   ....[1]....
        /*0174*/ 	.word	0x00000ad0


	//----- nvinfo : EIATTR_CRS_STACK_SIZE
	.align		4
.L_21:
        /*0178*/ 	.byte	0x04, 0x1e
        /*017a*/ 	.short	(.L_23 - .L_22)
.L_22:
        /*017c*/ 	.word	0x00000000


	//----- nvinfo : EIATTR_CBANK_PARAM_SIZE
	.align		4
.L_23:
        /*0180*/ 	.byte	0x03, 0x19
        /*0182*/ 	.short	0x0014


	//----- nvinfo : EIATTR_PARAM_CBANK
	.align		4
        /*0184*/ 	.byte	0x04, 0x0a
        /*0186*/ 	.short	(.L_25 - .L_24)
	.align		4
.L_24:
        /*0188*/ 	.word	index@(.nv.constant0._Z14softmax_kernelPfS_i)
        /*018c*/ 	.short	0x0380
        /*018e*/ 	.short	0x0014


	//----- nvinfo : EIATTR_SW_WAR
	.align		4
.L_25:
        /*0190*/ 	.byte	0x04, 0x36
        /*0192*/ 	.short	(.L_27 - .L_26)
.L_26:
        /*0194*/ 	.word	0x00000008
.L_27:


//--------------------- .nv.callgraph             --------------------------
	.section	.nv.callgraph,"",@"SHT_CUDA_CALLGRAPH"
	.align	4
	.sectionentsize	8
	.align		4
        /*0000*/ 	.word	0x00000000
	.align		4
        /*0004*/ 	.word	0xffffffff
	.align		4
        /*0008*/ 	.word	0x00000000
	.align		4
        /*000c*/ 	.word	0xfffffffe
	.align		4
        /*0010*/ 	.word	0x00000000
	.align		4
        /*0014*/ 	.word	0xfffffffd
	.align		4
        /*0018*/ 	.word	0x00000000
	.align		4
        /*001c*/ 	.word	0xfffffffc


//--------------------- .text._Z14softmax_kernelPfS_i --------------------------
	.section	.text._Z14softmax_kernelPfS_i,"ax",@progbits
	.align	128
        .global         _Z14softmax_kernelPfS_i
        .type           _Z14softmax_kernelPfS_i,@function
        .size           _Z14softmax_kernelPfS_i,(.L_x_47 - _Z14softmax_kernelPfS_i)
        .other          _Z14softmax_kernelPfS_i,@"STO_CUDA_ENTRY STV_DEFAULT"
_Z14softmax_kernelPfS_i:
.text._Z14softmax_kernelPfS_i:
[----:B------:R-:W-:Y:S01]  /*0000*/  LDC R1, c[0x0][0x37c] ;  /* 0x0000df00ff017b82 */ /* 0x000fe20000000800 */
[----:B------:R-:W0:Y:S07]  /*0010*/  S2R R5, SR_TID.X ;  /* 0x0000000000057919 */ /* 0x000e2e0000002100 */
[----:B------:R-:W0:Y:S01]  /*0020*/  LDC R0, c[0x0][0x390] ;  /* 0x0000e400ff007b82 */ /* 0x000e220000000800 */
[----:B------:R-:W1:Y:S01]  /*0030*/  LDCU.64 UR6, c[0x0][0x358] ;  /* 0x00006b00ff0677ac */ /* 0x000e620008000a00 */
[----:B------:R-:W-:Y:S01]  /*0040*/  BSSY.RECONVERGENT B0, `(.L_x_0) ;  /* 0x0000011000007945 */ /* 0x000fe20003800200 */
[----:B------:R-:W-:-:S05]  /*0050*/  IMAD.MOV.U32 R4, RZ, RZ, -0x800001 ;  /* 0xff7fffffff047424 */ /* 0x000fca00078e00ff */
[----:B------:R-:W2:Y:S08]  /*0060*/  S2UR UR4, SR_CTAID.X ;  /* 0x00000000000479c3 */ /* 0x000eb00000002500 */
[----:B------:R-:W3:Y:S01]  /*0070*/  LDC.64 R6, c[0x0][0x380] ;  /* 0x0000e000ff067b82 */ /* 0x000ee20000000a00 */
[----:B0-----:R-:W-:Y:S01]  /*0080*/  ISETP.GE.AND P0, PT, R5, R0, PT ;  /* 0x000000000500720c */ /* 0x001fe20003f06270 */
[----:B--2---:R-:W-:-:S04]  /*0090*/  IMAD R2, R0, UR4, RZ ;  /* 0x0000000400027c24 */ /* 0x004fc8000f8e02ff */
[----:B---3--:R-:W-:-:S08]  /*00a0*/  IMAD.WIDE R6, R2, 0x4, R6 ;  /* 0x0000000402067825 */ /* 0x008fd000078e0206 */
[----:B-1----:R-:W-:Y:S05]  /*00b0*/  @P0 BRA `(.L_x_1) ;  /* 0x0000000000240947 */ /* 0x002fea0003800000 */
[----:B------:R-:W0:Y:S01]  /*00c0*/  LDC R10, c[0x0][0x360] ;  /* 0x0000d800ff0a7b82 */ /* 0x000e220000000800 */
[----:B------:R-:W-:Y:S02]  /*00d0*/  IMAD.MOV.U32 R4, RZ, RZ, -0x800001 ;  /* 0xff7fffffff047424 */ /* 0x000fe400078e00ff */
[----:B------:R-:W-:-:S07]  /*00e0*/  IMAD.MOV.U32 R3, RZ, RZ, R5 ;  /* 0x000000ffff037224 */ /* 0x000fce00078e0005 */
.L_x_2:
[----:B------:R-:W-:-:S06]  /*00f0*/  IMAD.WIDE R8, R3, 0x4, R6 ;  /* 0x0000000403087825 */ /* 0x000fcc00078e0206 */
[----:B------:R-:W2:Y:S01]  /*0100*/  LDG.E R9, desc[UR6][R8.64] ;  /* 0x0000000608097981 */ /* 0x000ea2000c1e1900 */
[----:B0-----:R-:W-:-:S04]  /*0110*/  IADD3 R3, PT, PT, R10, R3, RZ ;  /* 0x000000030a037210 */ /* 0x001fc80007ffe0ff */
[----:B------:R-:W-:Y:S02]  /*0120*/  ISETP.GE.AND P0, PT, R3, R0, PT ;  /* 0x000000000300720c */ /* 0x000fe40003f06270 */
[----:B--2---:R-:W-:-:S11]  /*0130*/  FMNMX R4, R9, R4, !PT ;  /* 0x0000000409047209 */ /* 0x004fd60007800000 */
[----:B------:R-:W-:Y:S05]  /*0140*/  @!P0 BRA `(.L_x_2) ;  /* 0xfffffffc00e88947 */ /* 0x000fea000383ffff */
.L_x_1:
[----:B------:R-:W-:Y:S05]  /*0150*/  BSYNC.RECONVERGENT B0 ;  /* 0x0000000000007941 */ /* 0x000fea0003800200 */
.L_x_0:
[----:B------:R-:W0:Y:S01]  /*0160*/  SHFL.DOWN PT, R3, R4, 0x10, 0x1f ;  /* 0x0a001f0004037f89 */ /* 0x000e2200000e0000 */
[----:B------:R-:W1:Y:S01]  /*0170*/  LDCU UR5, c[0x0][0x360] ;  /* 0x00006c00ff0577ac */ /* 0x000e620008000800 */
[----:B------:R-:W-:Y:S01]  /*0180*/  BSSY B0, `(.L_x_3) ;  /* 0x0000028000007945 */ /* 0x000fe20003800000 */
[----:B-1----:R-:W-:Y:S01]  /*0190*/  USHF.R.U32.HI UR4, URZ, 0x5, UR5 ;  /* 0x00000005ff047899 */ /* 0x002fe20008011605 */
[----:B0-----:R-:W-:-:S05]  /*01a0*/  FMNMX R8, R3, R4, !PT ;  /* 0x0000000403087209 */ /* 0x001fca0007800000 */
[----:B------:R-:W-:Y:S01]  /*01b0*/  ISETP.GE.U32.AND P1, PT, R5, UR4, PT ;  /* 0x0000000405007c0c */ /* 0x000fe2000bf26070 */
[----:B------:R-:W0:-:S12]  /*01c0*/  SHFL.DOWN PT, R3, R8, 0x8, 0x1f ;  /* 0x09001f0008037f89 */ /* 0x000e1800000e0000 */
[----:B------:R-:W1:Y:S01]  /*01d0*/  @!P1 S2R R15, SR_CgaCtaId ;  /* 0x00000000000f9919 */ /* 0x000e620000008800 */
[----:B------:R-:W-:Y:S02]  /*01e0*/  @!P1 MOV R12, 0x400 ;  /* 0x00000400000c9802 */ /* 0x000fe40000000f00 */
[----:B0-----:R-:W-:Y:S02]  /*01f0*/  FMNMX R9, R8, R3, !PT ;  /* 0x0000000308097209 */ /* 0x001fe40007800000 */
[----:B------:R-:W-:-:S03]  /*0200*/  LOP3.LUT P0, R3, R5, 0x1f, RZ, 0xc0, !PT ;  /* 0x0000001f05037812 */ /* 0x000fc6000780c0ff */
[----:B------:R-:W0:Y:S10]  /*0210*/  SHFL.DOWN PT, R10, R9, 0x4, 0x1f ;  /* 0x08801f00090a7f89 */ /* 0x000e3400000e0000 */
[----:B------:R-:W2:Y:S01]  /*0220*/  @!P0 S2R R13, SR_CgaCtaId ;  /* 0x00000000000d8919 */ /* 0x000ea20000008800 */
[----:B------:R-:W-:-:S02]  /*0230*/  @!P0 MOV R4, 0x400 ;  /* 0x0000040000048802 */ /* 0x000fc40000000f00 */
[----:B0-----:R-:W-:-:S05]  /*0240*/  FMNMX R10, R9, R10, !PT ;  /* 0x0000000a090a7209 */ /* 0x001fca0007800000 */
[----:B------:R-:W0:Y:S01]  /*0250*/  SHFL.DOWN PT, R11, R10, 0x2, 0x1f ;  /* 0x08401f000a0b7f89 */ /* 0x000e2200000e0000 */
[----:B--2---:R-:W-:Y:S02]  /*0260*/  @!P0 LEA R9, R13, R4, 0x18 ;  /* 0x000000040d098211 */ /* 0x004fe400078ec0ff */
[----:B------:R-:W-:-:S05]  /*0270*/  SHF.R.U32.HI R4, RZ, 0x5, R5 ;  /* 0x00000005ff047819 */ /* 0x000fca0000011605 */
[----:B------:R-:W-:Y:S01]  /*0280*/  @!P0 IMAD R9, R4, 0x4, R9 ;  /* 0x0000000404098824 */ /* 0x000fe200078e0209 */
[----:B0-----:R-:W-:Y:S02]  /*0290*/  FMNMX R11, R10, R11, !PT ;  /* 0x0000000b0a0b7209 */ /* 0x001fe40007800000 */
[----:B-1----:R-:W-:-:S03]  /*02a0*/  @!P1 LEA R10, R15, R12, 0x18 ;  /* 0x0000000c0f0a9211 */ /* 0x002fc600078ec0ff */
[----:B------:R-:W0:Y:S02]  /*02b0*/  SHFL.DOWN PT, R8, R11, 0x1, 0x1f ;  /* 0x08201f000b087f89 */ /* 0x000e2400000e0000 */
[----:B------:R-:W-:Y:S01]  /*02c0*/  @!P1 IMAD R10, R3, 0x4, R10 ;  /* 0x00000004030a9824 */ /* 0x000fe200078e020a */
[----:B0-----:R-:W-:Y:S01]  /*02d0*/  FMNMX R12, R11, R8, !PT ;  /* 0x000000080b0c7209 */ /* 0x001fe20007800000 */
[----:B------:R-:W-:-:S04]  /*02e0*/  IMAD.MOV.U32 R8, RZ, RZ, -0x800001 ;  /* 0xff7fffffff087424 */ /* 0x000fc800078e00ff */
[----:B------:R0:W-:Y:S01]  /*02f0*/  @!P0 STS [R9], R12 ;  /* 0x0000000c09008388 */ /* 0x0001e20000000800 */
[----:B------:R-:W-:Y:S01]  /*0300*/  BAR.SYNC.DEFER_BLOCKING 0x0 ;  /* 0x0000000000007b1d */ /* 0x000fe20000010000 */
[----:B------:R-:W-:-:S05]  /*0310*/  ISETP.GT.U32.AND P0, PT, R5, 0x1f, PT ;  /* 0x0000001f0500780c */ /* 0x000fca0003f04070 */
[----:B------:R0:W1:Y:S08]  /*0320*/  @!P1 LDS R8, [R10] ;  /* 0x000000000a089984 */ /* 0x0000700000000800 */
[----:B0-----:R-:W-:Y:S05]  /*0330*/  @P0 BRA `(.L_x_4) ;  /* 0x0000000000300947 */ /* 0x001fea0003800000 */
[----:B------:R-:W-:-:S03]  /*0340*/  UMOV UR8, 0xffffffff ;  /* 0xffffffff00087882 */ /* 0x000fc60000000000 */
[----:B------:R-:W-:Y:S05]  /*0350*/  BRA.DIV UR8, `(.L_x_5) ;  /* 0x0000000608e07947 */ /* 0x000fea000b800000 */
[----:B-1----:R-:W0:Y:S02]  /*0360*/  SHFL.DOWN PT, R9, R8, 0x10, 0x1f ;  /* 0x0a001f0008097f89 */ /* 0x002e2400000e0000 */
[----:B0-----:R-:W-:-:S05]  /*0370*/  FMNMX R9, R8, R9, !PT ;  /* 0x0000000908097209 */ /* 0x001fca0007800000 */
[----:B------:R-:W0:Y:S02]  /*0380*/  SHFL.DOWN PT, R10, R9, 0x8, 0x1f ;  /* 0x09001f00090a7f89 */ /* 0x000e2400000e0000 */
[----:B0-----:R-:W-:-:S05]  /*0390*/  FMNMX R10, R9, R10, !PT ;  /* 0x0000000a090a7209 */ /* 0x001fca0007800000 */
[----:B------:R-:W0:Y:S02]  /*03a0*/  SHFL.DOWN PT, R11, R10, 0x4, 0x1f ;  /* 0x08801f000a0b7f89 */ /* 0x000e2400000e0000 */
[----:B0-----:R-:W-:-:S05]  /*03b0*/  FMNMX R11, R10, R11, !PT ;  /* 0x0000000b0a0b7209 */ /* 0x001fca0007800000 */
[----:B------:R-:W0:Y:S02]  /*03c0*/  SHFL.DOWN PT, R12, R11, 0x2, 0x1f ;  /* 0x08401f000b0c7f89 */ /* 0x000e2400000e0000 */
[----:B0-----:R-:W-:-:S05]  /*03d0*/  FMNMX R12, R11, R12, !PT ;  /* 0x0000000c0b0c7209 */ /* 0x001fca0007800000 */
[----:B------:R0:W1:Y:S02]  /*03e0*/  SHFL.DOWN PT, R13, R12, 0x1, 0x1f ;  /* 0x08201f000c0d7f89 */ /* 0x00006400000e0000 */
.L_x_21:
[----:B-1----:R-:W-:-:S07]  /*03f0*/  FMNMX R8, R12, R13, !PT ;  /* 0x0000000d0c087209 */ /* 0x002fce0007800000 */
.L_x_4:
[----:B------:R-:W-:Y:S05]  /*0400*/  BSYNC B0 ;  /* 0x0000000000007941 */ /* 0x000fea0003800000 */
.L_x_3:
[----:B------:R-:W-:Y:S01]  /*0410*/  ISETP.GE.AND P1, PT, R5, R0, PT ;  /* 0x000000000500720c */ /* 0x000fe20003f26270 */
[----:B------:R-:W-:Y:S01]  /*0420*/  BSSY.RECONVERGENT B0, `(.L_x_6) ;  /* 0x000001d000007945 */ /* 0x000fe20003800200 */
[----:B------:R-:W-:Y:S01]  /*0430*/  HFMA2 R9, -RZ, RZ, 0, 0 ;  /* 0x00000000ff097431 */ /* 0x000fe200000001ff */
[----:B------:R-:W-:-:S10]  /*0440*/  ISETP.NE.AND P0, PT, R3, RZ, PT ;  /* 0x000000ff0300720c */ /* 0x000fd40003f05270 */
[----:B------:R-:W-:Y:S05]  /*0450*/  @P1 BRA `(.L_x_7) ;  /* 0x0000000000641947 */ /* 0x000fea0003800000 */
[----:B------:R-:W0:Y:S01]  /*0460*/  S2R R11, SR_CgaCtaId ;  /* 0x00000000000b7919 */ /* 0x000e220000008800 */
[----:B------:R-:W-:Y:S01]  /*0470*/  MOV R10, 0x400 ;  /* 0x00000400000a7802 */ /* 0x000fe20000000f00 */
[----:B------:R-:W-:Y:S02]  /*0480*/  IMAD.MOV.U32 R9, RZ, RZ, RZ ;  /* 0x000000ffff097224 */ /* 0x000fe400078e00ff */
[----:B------:R-:W-:Y:S02]  /*0490*/  IMAD.MOV.U32 R13, RZ, RZ, R5 ;  /* 0x000000ffff0d7224 */ /* 0x000fe400078e0005 */
[----:B------:R-:W-:-:S05]  /*04a0*/  VIADD R10, R10, 0x100 ;  /* 0x000001000a0a7836 */ /* 0x000fca0000000000 */
[----:B0-----:R-:W-:-:S07]  /*04b0*/  LEA R12, R11, R10, 0x18 ;  /* 0x0000000a0b0c7211 */ /* 0x001fce00078ec0ff */
.L_x_8:
[----:B--2---:R-:W-:-:S06]  /*04c0*/  IMAD.WIDE R10, R13, 0x4, R6 ;  /* 0x000000040d0a7825 */ /* 0x004fcc00078e0206 */
[----:B------:R-:W1:Y:S01]  /*04d0*/  LDG.E R11, desc[UR6][R10.64] ;  /* 0x000000060a0b7981 */ /* 0x000e62000c1e1900 */
[----:B------:R-:W-:Y:S01]  /*04e0*/  MOV R15, 0x3bbb989d ;  /* 0x3bbb989d000f7802 */ /* 0x000fe20000000f00 */
[----:B------:R-:W-:Y:S02]  /*04f0*/  IMAD.MOV.U32 R16, RZ, RZ, 0x437c0000 ;  /* 0x437c0000ff107424 */ /* 0x000fe400078e00ff */
[----:B-1----:R-:W-:Y:S01]  /*0500*/  FADD R14, R11, -R8 ;  /* 0x800000080b0e7221 */ /* 0x002fe20000000000 */
[C---:B------:R-:W-:Y:S01]  /*0510*/  IMAD R11, R13.reuse, 0x4, R12 ;  /* 0x000000040d0b7824 */ /* 0x040fe200078e020c */
[----:B------:R-:W-:Y:S02]  /*0520*/  IADD3 R13, PT, PT, R13, UR5, RZ ;  /* 0x000000050d0d7c10 */ /* 0x000fe4000fffe0ff */
[----:B------:R-:W-:Y:S02]  /*0530*/  FFMA.SAT R15, R14, R15, 0.5 ;  /* 0x3f0000000e0f7423 */ /* 0x000fe4000000200f */
[----:B------:R-:W-:-:S02]  /*0540*/  ISETP.GE.AND P1, PT, R13, R0, PT ;  /* 0x000000000d00720c */ /* 0x000fc40003f26270 */
[----:B------:R-:W-:-:S04]  /*0550*/  FFMA.RM R15, R15, R16, 12582913 ;  /* 0x4b4000010f0f7423 */ /* 0x000fc80000004010 */
[C---:B------:R-:W-:Y:S01]  /*0560*/  FADD R17, R15.reuse, -12583039 ;  /* 0xcb40007f0f117421 */ /* 0x040fe20000000000 */
[----:B------:R-:W-:-:S03]  /*0570*/  IMAD.SHL.U32 R15, R15, 0x800000, RZ ;  /* 0x008000000f0f7824 */ /* 0x000fc600078e00ff */
[----:B------:R-:W-:-:S04]  /*0580*/  FFMA R17, R14, 1.4426950216293334961, -R17 ;  /* 0x3fb8aa3b0e117823 */ /* 0x000fc80000000811 */
[----:B------:R-:W-:-:S04]  /*0590*/  FFMA R17, R14, 1.925963033500011079e-08, R17 ;  /* 0x32a570600e117823 */ /* 0x000fc80000000011 */
[----:B------:R-:W0:Y:S02]  /*05a0*/  MUFU.EX2 R14, R17 ;  /* 0x00000011000e7308 */ /* 0x000e240000000800 */
[----:B0-----:R-:W-:-:S04]  /*05b0*/  FMUL R14, R15, R14 ;  /* 0x0000000e0f0e7220 */ /* 0x001fc80000400000 */
[----:B------:R-:W-:Y:S01]  /*05c0*/  FADD R9, R14, R9 ;  /* 0x000000090e097221 */ /* 0x000fe20000000000 */
[----:B------:R2:W-:Y:S01]  /*05d0*/  STS [R11], R14 ;  /* 0x0000000e0b007388 */ /* 0x0005e20000000800 */
[----:B------:R-:W-:Y:S05]  /*05e0*/  @!P1 BRA `(.L_x_8) ;  /* 0xfffffffc00b49947 */ /* 0x000fea000383ffff */
.L_x_7:
[----:B------:R-:W-:Y:S05]  /*05f0*/  BSYNC.RECONVERGENT B0 ;  /* 0x0000000000007941 */ /* 0x000fea0003800200 */
.L_x_6:
[----:B------:R-:W-:-:S03]  /*0600*/  UMOV UR8, 0xffffffff ;  /* 0xffffffff00087882 */ /* 0x000fc60000000000 */
[----:B------:R-:W-:Y:S05]  /*0610*/  BRA.DIV UR8, `(.L_x_9) ;  /* 0x0000000608c07947 */ /* 0x000fea000b800000 */
[----:B------:R-:W3:Y:S02]  /*0620*/  SHFL.DOWN PT, R6, R9, 0x10, 0x1f ;  /* 0x0a001f0009067f89 */ /* 0x000ee400000e0000 */
[----:B---3--:R-:W-:-:S05]  /*0630*/  FADD R6, R6, R9 ;  /* 0x0000000906067221 */ /* 0x008fca0000000000 */
[----:B------:R-:W3:Y:S02]  /*0640*/  SHFL.DOWN PT, R7, R6, 0x8, 0x1f ;  /* 0x09001f0006077f89 */ /* 0x000ee400000e0000 */
[----:B---3--:R-:W-:-:S05]  /*0650*/  FADD R7, R6, R7 ;  /* 0x0000000706077221 */ /* 0x008fca0000000000 */
[----:B-1----:R-:W1:Y:S02]  /*0660*/  SHFL.DOWN PT, R8, R7, 0x4, 0x1f ;  /* 0x08801f0007087f89 */ /* 0x002e6400000e0000 */
[----:B-1----:R-:W-:-:S05]  /*0670*/  FADD R8, R7, R8 ;  /* 0x0000000807087221 */ /* 0x002fca0000000000 */
[----:B--2---:R-:W1:Y:S02]  /*0680*/  SHFL.DOWN PT, R11, R8, 0x2, 0x1f ;  /* 0x08401f00080b7f89 */ /* 0x004e6400000e0000 */
[----:B-1----:R-:W-:-:S05]  /*0690*/  FADD R11, R8, R11 ;  /* 0x0000000b080b7221 */ /* 0x002fca0000000000 */
[----:B------:R1:W2:Y:S02]  /*06a0*/  SHFL.DOWN PT, R10, R11, 0x1, 0x1f ;  /* 0x08201f000b0a7f89 */ /* 0x0002a400000e0000 */
.L_x_28:
[----:B------:R-:W3:Y:S01]  /*06b0*/  @!P0 S2R R7, SR_CgaCtaId ;  /* 0x0000000000078919 */ /* 0x000ee20000008800 */
[----:B------:R-:W-:Y:S01]  /*06c0*/  ISETP.GE.U32.AND P1, PT, R5, UR4, PT ;  /* 0x0000000405007c0c */ /* 0x000fe2000bf26070 */
[----:B-12---:R-:W-:Y:S01]  /*06d0*/  FADD R11, R11, R10 ;  /* 0x0000000a0b0b7221 */ /* 0x006fe20000000000 */
[----:B------:R-:W-:Y:S01]  /*06e0*/  @!P0 MOV R6, 0x400 ;  /* 0x0000040000068802 */ /* 0x000fe20000000f00 */
[----:B------:R-:W-:Y:S05]  /*06f0*/  WARPSYNC.ALL ;  /* 0x0000000000007948 */ /* 0x000fea0003800000 */
[----:B------:R-:W-:Y:S01]  /*0700*/  @!P0 VIADD R6, R6, 0x80 ;  /* 0x0000008006068836 */ /* 0x000fe20000000000 */
[----:B------:R-:W-:Y:S04]  /*0710*/  BSSY B0, `(.L_x_10) ;  /* 0x000001a000007945 */ /* 0x000fe80003800000 */
[----:B------:R-:W1:Y:S01]  /*0720*/  @!P1 S2R R9, SR_CgaCtaId ;  /* 0x0000000000099919 */ /* 0x000e620000008800 */
[----:B------:R-:W-:-:S05]  /*0730*/  @!P1 MOV R8, 0x400 ;  /* 0x0000040000089802 */ /* 0x000fca0000000f00 */
[----:B------:R-:W-:Y:S01]  /*0740*/  @!P1 VIADD R8, R8, 0x80 ;  /* 0x0000008008089836 */ /* 0x000fe20000000000 */
[----:B---3--:R-:W-:-:S05]  /*0750*/  @!P0 LEA R7, R7, R6, 0x18 ;  /* 0x0000000607078211 */ /* 0x008fca00078ec0ff */
[----:B------:R-:W-:Y:S02]  /*0760*/  @!P0 IMAD R4, R4, 0x4, R7 ;  /* 0x0000000404048824 */ /* 0x000fe400078e0207 */
[----:B------:R-:W-:-:S03]  /*0770*/  HFMA2 R7, -RZ, RZ, 0, 0 ;  /* 0x00000000ff077431 */ /* 0x000fc600000001ff */
[----:B------:R2:W-:Y:S01]  /*0780*/  @!P0 STS [R4], R11 ;  /* 0x0000000b04008388 */ /* 0x0005e20000000800 */
[----:B------:R-:W-:Y:S01]  /*0790*/  BAR.SYNC.DEFER_BLOCKING 0x0 ;  /* 0x0000000000007b1d */ /* 0x000fe20000010000 */
[----:B-1----:R-:W-:Y:S02]  /*07a0*/  @!P1 LEA R8, R9, R8, 0x18 ;  /* 0x0000000809089211 */ /* 0x002fe400078ec0ff */
[----:B------:R-:W-:-:S03]  /*07b0*/  ISETP.GT.U32.AND P0, PT, R5, 0x1f, PT ;  /* 0x0000001f0500780c */ /* 0x000fc60003f04070 */
[----:B------:R-:W-:-:S05]  /*07c0*/  @!P1 IMAD R3, R3, 0x4, R8 ;  /* 0x0000000403039824 */ /* 0x000fca00078e0208 */
[----:B------:R2:W1:Y:S05]  /*07d0*/  @!P1 LDS R7, [R3] ;  /* 0x0000000003079984 */ /* 0x00046a0000000800 */
[----:B------:R-:W-:Y:S05]  /*07e0*/  @P0 BRA `(.L_x_11) ;  /* 0x0000000000300947 */ /* 0x000fea0003800000 */
[----:B------:R-:W-:-:S03]  /*07f0*/  UMOV UR8, 0xffffffff ;  /* 0xffffffff00087882 */ /* 0x000fc60000000000 */
[----:B------:R-:W-:Y:S05]  /*0800*/  BRA.DIV UR8, `(.L_x_12) ;  /* 0x0000000608e87947 */ /* 0x000fea000b800000 */
[----:B-12---:R-:W1:Y:S02]  /*0810*/  SHFL.DOWN PT, R4, R7, 0x10, 0x1f ;  /* 0x0a001f0007047f89 */ /* 0x006e6400000e0000 */
[----:B-1----:R-:W-:-:S05]  /*0820*/  FADD R4, R7, R4 ;  /* 0x0000000407047221 */ /* 0x002fca0000000000 */
[----:B------:R-:W1:Y:S02]  /*0830*/  SHFL.DOWN PT, R3, R4, 0x8, 0x1f ;  /* 0x09001f0004037f89 */ /* 0x000e6400000e0000 */
[----:B-1----:R-:W-:-:S05]  /*0840*/  FADD R3, R4, R3 ;  /* 0x0000000304037221 */ /* 0x002fca0000000000 */
[----:B------:R-:W1:Y:S02]  /*0850*/  SHFL.DOWN PT, R6, R3, 0x4, 0x1f ;  /* 0x08801f0003067f89 */ /* 0x000e6400000e0000 */
[----:B-1----:R-:W-:-:S05]  /*0860*/  FADD R6, R3, R6 ;  /* 0x0000000603067221 */ /* 0x002fca0000000000 */
[----:B------:R-:W1:Y:S02]  /*0870*/  SHFL.DOWN PT, R9, R6, 0x2, 0x1f ;  /* 0x08401f0006097f89 */ /* 0x000e6400000e0000 */
[----:B-1----:R-:W-:-:S05]  /*0880*/  FADD R9, R6, R9 ;  /* 0x0000000906097221 */ /* 0x002fca0000000000 */
[----:B------:R1:W2:Y:S02]  /*0890*/  SHFL.DOWN PT, R8, R9, 0x1, 0x1f ;  /* 0x08201f0009087f89 */ /* 0x0002a400000e0000 */
.L_x_34:
[----:B--2---:R-:W-:-:S07]  /*08a0*/  FADD R7, R9, R8 ;  /* 0x0000000809077221 */ /* 0x004fce0000000000 */
.L_x_11:
[----:B------:R-:W-:Y:S05]  /*08b0*/  BSYNC B0 ;  /* 0x0000000000007941 */ /* 0x000fea0003800000 */
.L_x_10:
[----:B------:R-:W-:-:S13]  /*08c0*/  ISETP.GE.AND P0, PT, R5, R0, PT ;  /* 0x000000000500720c */ /* 0x000fda0003f06270 */
[----:B------:R-:W-:Y:S05]  /*08d0*/  @P0 EXIT ;  /* 0x000000000000094d */ /* 0x000fea0003800000 */
[----:B--2---:R-:W2:Y:S01]  /*08e0*/  S2R R3, SR_CgaCtaId ;  /* 0x0000000000037919 */ /* 0x004ea20000008800 */
[----:B------:R-:W-:-:S05]  /*08f0*/  MOV R0, 0x400 ;  /* 0x0000040000007802 */ /* 0x000fca0000000f00 */
[----:B------:R-:W-:-:S05]  /*0900*/  VIADD R0, R0, 0x100 ;  /* 0x0000010000007836 */ /* 0x000fca0000000000 */
[----:B--2---:R-:W-:-:S07]  /*0910*/  LEA R4, R3, R0, 0x18 ;  /* 0x0000000003047211 */ /* 0x004fce00078ec0ff */
.L_x_15:
[----:B------:R-:W-:Y:S01]  /*0920*/  IMAD R0, R5, 0x4, R4 ;  /* 0x0000000405007824 */ /* 0x000fe200078e0204 */
[----:B-1----:R-:W1:Y:S01]  /*0930*/  MUFU.RCP R6, R7 ;  /* 0x0000000700067308 */ /* 0x002e620000001000 */
[----:B------:R-:W-:Y:S04]  /*0940*/  BSSY.RECONVERGENT B0, `(.L_x_13) ;  /* 0x000000d000007945 */ /* 0x000fe80003800200 */
[----:B------:R-:W2:Y:S01]  /*0950*/  LDS R0, [R0] ;  /* 0x0000000000007984 */ /* 0x000ea20000000800 */
[----:B-1----:R-:W-:-:S04]  /*0960*/  FFMA R3, R6, -R7, 1 ;  /* 0x3f80000006037423 */ /* 0x002fc80000000807 */
[----:B------:R-:W-:Y:S01]  /*0970*/  FFMA R3, R6, R3, R6 ;  /* 0x0000000306037223 */ /* 0x000fe20000000006 */
[----:B--2---:R-:W1:Y:S03]  /*0980*/  FCHK P0, R0, R7 ;  /* 0x0000000700007302 */ /* 0x004e660000000000 */
[----:B------:R-:W-:-:S04]  /*0990*/  FFMA R6, R0, R3, RZ ;  /* 0x0000000300067223 */ /* 0x000fc800000000ff */
[----:B------:R-:W-:-:S04]  /*09a0*/  FFMA R8, R6, -R7, R0 ;  /* 0x8000000706087223 */ /* 0x000fc80000000000 */
[----:B------:R-:W-:Y:S01]  /*09b0*/  FFMA R3, R3, R8, R6 ;  /* 0x0000000803037223 */ /* 0x000fe20000000006 */
[----:B-1----:R-:W-:Y:S06]  /*09c0*/  @!P0 BRA `(.L_x_14) ;  /* 0x0000000000108947 */ /* 0x002fec0003800000 */
[----:B------:R-:W-:Y:S02]  /*09d0*/  MOV R3, R7 ;  /* 0x0000000700037202 */ /* 0x000fe40000000f00 */
[----:B------:R-:W-:-:S07]  /*09e0*/  MOV R6, 0xa00 ;  /* 0x00000a0000067802 */ /* 0x000fce0000000f00 */
[----:B0-----:R-:W-:Y:S05]  /*09f0*/  CALL.REL.NOINC `($__internal_0_$__cuda_sm3x_div_rn_noftz_f32_slowpath) ;  /* 0x0000000800007944 */ /* 0x001fea0003c00000 */
[----:B------:R-:W-:-:S07]  /*0a00*/  IMAD.MOV.U32 R3, RZ, RZ, R0 ;  /* 0x000000ffff037224 */ /* 0x000fce00078e0000 */
.L_x_14:
[----:B------:R-:W-:Y:S05]  /*0a10*/  BSYNC.RECONVERGENT B0 ;  /* 0x0000000000007941 */ /* 0x000fea0003800200 */
.L_x_13:
[----:B------:R-:W1:Y:S01]  /*0a20*/  LDCU.64 UR8, c[0x0][0x388] ;  /* 0x00007100ff0877ac */ /* 0x000e620008000a00 */
[----:B------:R-:W-:Y:S02]  /*0a30*/  SHF.R.S32.HI R9, RZ, 0x1f, R5 ;  /* 0x0000001fff097819 */ /* 0x000fe40000011405 */
[----:B------:R-:W-:Y:S01]  /*0a40*/  IADD3 R0, P0, PT, R2, R5, RZ ;  /* 0x0000000502007210 */ /* 0x000fe20007f1e0ff */
[----:B------:R-:W-:-:S03]  /*0a50*/  VIADD R5, R5, UR5 ;  /* 0x0000000505057c36 */ /* 0x000fc60008000000 */
[----:B------:R-:W-:Y:S02]  /*0a60*/  LEA.HI.X.SX32 R9, R2, R9, 0x1, P0 ;  /* 0x0000000902097211 */ /* 0x000fe400000f0eff */
[C---:B-1----:R-:W-:Y:S01]  /*0a70*/  LEA R8, P0, R0.reuse, UR8, 0x2 ;  /* 0x0000000800087c11 */ /* 0x042fe2000f8010ff */
[----:B------:R-:W1:Y:S03]  /*0a80*/  LDCU UR8, c[0x0][0x390] ;  /* 0x00007200ff0877ac */ /* 0x000e660008000800 */
[----:B------:R-:W-:-:S05]  /*0a90*/  LEA.HI.X R9, R0, UR9, R9, 0x2, P0 ;  /* 0x0000000900097c11 */ /* 0x000fca00080f1409 */
[----:B------:R2:W-:Y:S01]  /*0aa0*/  STG.E desc[UR6][R8.64], R3 ;  /* 0x0000000308007986 */ /* 0x0005e2000c101906 */
[----:B-1----:R-:W-:-:S13]  /*0ab0*/  ISETP.GE.AND P0, PT, R5, UR8, PT ;  /* 0x0000000805007c0c */ /* 0x002fda000bf06270 */
[----:B--2---:R-:W-:Y:S05]  /*0ac0*/  @!P0 BRA `(.L_x_15) ;  /* 0xfffffffc00948947 */ /* 0x004fea000383ffff */
[----:B------:R-:W-:Y:S05]  /*0ad0*/  EXIT ;  /* 0x000000000000794d */ /* 0x000fea0003800000 */
.L_x_5:
[----:B------:R-:W-:Y:S02]  /*0ae0*/  HFMA2 R16, -RZ, RZ, 0, 9.5367431640625e-07 ;  /* 0x00000010ff107431 */ /* 0x000fe400000001ff */
[----:B-1----:R-:W-:Y:S02]  /*0af0*/  IMAD.MOV.U32 R15, RZ, RZ, R8 ;  /* 0x000000ffff0f7224 */ /* 0x002fe400078e0008 */
[----:B------:R-:W-:Y:S02]  /*0b00*/  IMAD.MOV.U32 R17, RZ, RZ, 0x1f ;  /* 0x0000001fff117424 */ /* 0x000fe400078e00ff */
[----:B------:R-:W-:-:S07]  /*0b10*/  IMAD.MOV.U32 R14, RZ, RZ, -0x1 ;  /* 0xffffffffff0e7424 */ /* 0x000fce00078e00ff */
[----:B------:R-:W-:Y:S05]  /*0b20*/  WARPSYNC.COLLECTIVE R14, `(.L_x_16) ;  /* 0x000000000e087348 */ /* 0x000fea0003c00000 */
[----:B------:R0:W1:Y:S02]  /*0b30*/  SHFL.DOWN P1, R13, R15, R16, R17 ;  /* 0x080000100f0d7389 */ /* 0x0000640000020011 */
[----:B01----:R-:W-:Y:S05]  /*0b40*/  ENDCOLLECTIVE ;  /* 0x000000000000791b */ /* 0x003fea0003800000 */
.L_x_16:
[----:B------:R-:W-:Y:S02]  /*0b50*/  IMAD.MOV.U32 R16, RZ, RZ, 0x8 ;  /* 0x00000008ff107424 */ /* 0x000fe400078e00ff */
[----:B------:R-:W-:-:S05]  /*0b60*/  IMAD.MOV.U32 R9, RZ, RZ, R13 ;  /* 0x000000ffff097224 */ /* 0x000fca00078e000d */
[----:B------:R-:W-:-:S04]  /*0b70*/  FMNMX R9, R8, R9, !PT ;  /* 0x0000000908097209 */ /* 0x000fc80007800000 */
[----:B------:R-:W-:-:S07]  /*0b80*/  MOV R15, R9 ;  /* 0x00000009000f7202 */ /* 0x000fce0000000f00 */
[----:B------:R-:W-:Y:S05]  /*0b90*/  WARPSYNC.COLLECTIVE R14, `(.L_x_17) ;  /* 0x000000000e087348 */ /* 0x000fea0003c00000 */
[----:B------:R0:W1:Y:S02]  /*0ba0*/  SHFL.DOWN P1, R13, R15, R16, R17 ;  /* 0x080000100f0d7389 */ /* 0x0000640000020011 */
[----:B01----:R-:W-:Y:S05]  /*0bb0*/  ENDCOLLECTIVE ;  /* 0x000000000000791b */ /* 0x003fea0003800000 */
.L_x_17:
[----:B------:R-:W-:Y:S02]  /*0bc0*/  HFMA2 R16, -RZ, RZ, 0, 2.384185791015625e-07 ;  /* 0x00000004ff107431 */ /* 0x000fe400000001ff */
[----:B------:R-:W-:-:S05]  /*0bd0*/  IMAD.MOV.U32 R10, RZ, RZ, R13 ;  /* 0x000000ffff0a7224 */ /* 0x000fca00078e000d */
[----:B------:R-:W-:-:S05]  /*0be0*/  FMNMX R10, R9, R10, !PT ;  /* 0x0000000a090a7209 */ /* 0x000fca0007800000 */
[----:B------:R-:W-:-:S07]  /*0bf0*/  IMAD.MOV.U32 R15, RZ, RZ, R10 ;  /* 0x000000ffff0f7224 */ /* 0x000fce00078e000a */
[----:B------:R-:W-:Y:S05]  /*0c00*/  WARPSYNC.COLLECTIVE R14, `(.L_x_18) ;  /* 0x000000000e087348 */ /* 0x000fea0003c00000 */
[----:B------:R0:W1:Y:S02]  /*0c10*/  SHFL.DOWN P1, R13, R15, R16, R17 ;  /* 0x080000100f0d7389 */ /* 0x0000640000020011 */
[----:B01----:R-:W-:Y:S05]  /*0c20*/  ENDCOLLECTIVE ;  /* 0x000000000000791b */ /* 0x003fea0003800000 */
.L_x_18:
[----:B------:R-:W-:Y:S02]  /*0c30*/  IMAD.MOV.U32 R16, RZ, RZ, 0x2 ;  /* 0x00000002ff107424 */ /* 0x000fe400078e00ff */
[----:B------:R-:W-:-:S05]  /*0c40*/  IMAD.MOV.U32 R11, RZ, RZ, R13 ;  /* 0x000000ffff0b7224 */ /* 0x000fca00078e000d */
[----:B------:R-:W-:-:S05]  /*0c50*/  FMNMX R11, R10, R11, !PT ;  /* 0x0000000b0a0b7209 */ /* 0x000fca0007800000 */
[----:B------:R-:W-:-:S07]  /*0c60*/  IMAD.MOV.U32 R15, RZ, RZ, R11 ;  /* 0x000000ffff0f7224 */ /* 0x000fce00078e000b */
[----:B------:R-:W-:Y:S05]  /*0c70*/  WARPSYNC.COLLECTIVE R14, `(.L_x_19) ;  /* 0x000000000e087348 */ /* 0x000fea0003c00000 */
[----:B------:R0:W1:Y:S02]  /*0c80*/  SHFL.DOWN P1, R13, R15, R16, R17 ;  /* 0x080000100f0d7389 */ /* 0x0000640000020011 */
[----:B01----:R-:W-:Y:S05]  /*0c90*/  ENDCOLLECTIVE ;  /* 0x000000000000791b */ /* 0x003fea0003800000 */
.L_x_19:
[----:B------:R-:W-:Y:S01]  /*0ca0*/  IMAD.MOV.U32 R16, RZ, RZ, 0x1 ;  /* 0x00000001ff107424 */ /* 0x000fe200078e00ff */
[----:B------:R-:W-:-:S04]  /*0cb0*/  MOV R12, R13 ;  /* 0x0000000d000c7202 */ /* 0x000fc80000000f00 */
[----:B------:R-:W-:-:S05]  /*0cc0*/  FMNMX R12, R11, R12, !PT ;  /* 0x0000000c0b0c7209 */ /* 0x000fca0007800000 */
[----:B------:R-:W-:-:S07]  /*0cd0*/  IMAD.MOV.U32 R15, RZ, RZ, R12 ;  /* 0x000000ffff0f7224 */ /* 0x000fce00078e000c */
[----:B------:R-:W-:Y:S05]  /*0ce0*/  WARPSYNC.COLLECTIVE R14, `(.L_x_20) ;  /* 0x000000000e087348 */ /* 0x000fea0003c00000 */
[----:B------:R0:W1:Y:S02]  /*0cf0*/  SHFL.DOWN P1, R13, R15, R16, R17 ;  /* 0x080000100f0d7389 */ /* 0x0000640000020011 */
[----:B01----:R-:W-:Y:S05]  /*0d00*/  ENDCOLLECTIVE ;  /* 0x000000000000791b */ /* 0x003fea0003800000 */
.L_x_20:
[----:B------:R-:W-:Y:S05]  /*0d10*/  BRA `(.L_x_21) ;  /* 0xfffffff400b47947 */ /* 0x000fea000383ffff */
.L_x_9:
[----:B------:R-:W-:Y:S01]  /*0d20*/  HFMA2 R16, -RZ, RZ, 0, 9.5367431640625e-07 ;  /* 0x00000010ff107431 */ /* 0x000fe200000001ff */
[----:B------:R-:W-:Y:S01]  /*0d30*/  BSSY B0, `(.L_x_22) ;  /* 0x0000007000007945 */ /* 0x000fe20003800000 */
[----:B------:R-:W-:Y:S02]  /*0d40*/  IMAD.MOV.U32 R15, RZ, RZ, R9 ;  /* 0x000000ffff0f7224 */ /* 0x000fe400078e0009 */
[----:B------:R-:W-:Y:S02]  /*0d50*/  IMAD.MOV.U32 R17, RZ, RZ, 0x1f ;  /* 0x0000001fff117424 */ /* 0x000fe400078e00ff */
[----:B--2---:R-:W-:-:S07]  /*0d60*/  IMAD.MOV.U32 R14, RZ, RZ, -0x1 ;  /* 0xffffffffff0e7424 */ /* 0x004fce00078e00ff */
[----:B01----:R-:W-:Y:S05]  /*0d70*/  WARPSYNC.COLLECTIVE R14, `(.L_x_23) ;  /* 0x000000000e087348 */ /* 0x003fea0003c00000 */
[----:B------:R2:W3:Y:S02]  /*0d80*/  SHFL.DOWN P1, R13, R15, R16, R17 ;  /* 0x080000100f0d7389 */ /* 0x0004e40000020011 */
[----:B0123--:R-:W-:Y:S05]  /*0d90*/  ENDCOLLECTIVE ;  /* 0x000000000000791b */ /* 0x00ffea0003800000 */
.L_x_23:
[----:B------:R-:W-:Y:S05]  /*0da0*/  BSYNC B0 ;  /* 0x0000000000007941 */ /* 0x000fea0003800000 */
.L_x_22:
[----:B------:R-:W-:Y:S02]  /*0db0*/  IMAD.MOV.U32 R6, RZ, RZ, R13 ;  /* 0x000000ffff067224 */ /* 0x000fe400078e000d */
[----:B------:R-:W-:Y:S02]  /*0dc0*/  IMAD.MOV.U32 R16, RZ, RZ, 0x8 ;  /* 0x00000008ff107424 */ /* 0x000fe400078e00ff */
[----:B------:R-:W-:Y:S01]  /*0dd0*/  FADD R6, R6, R9 ;  /* 0x0000000906067221 */ /* 0x000fe20000000000 */
[----:B------:R-:W-:Y:S02]  /*0de0*/  IMAD.MOV.U32 R17, RZ, RZ, 0x1f ;  /* 0x0000001fff117424 */ /* 0x000fe400078e00ff */
[----:B------:R-:W-:Y:S02]  /*0df0*/  IMAD.MOV.U32 R14, RZ, RZ, -0x1 ;  /* 0xffffffffff0e7424 */ /* 0x000fe400078e00ff */
[----:B------:R-:W-:-:S07]  /*0e00*/  MOV R15, R6 ;  /* 0x00000006000f7202 */ /* 0x000fce0000000f00 */
[----:B------:R-:W-:Y:S05]  /*0e10*/  WARPSYNC.COLLECTIVE R14, `(.L_x_24) ;  /* 0x000000000e087348 */ /* 0x000fea0003c00000 */
[----:B------:R0:W1:Y:S02]  /*0e20*/  SHFL.DOWN P1, R13, R15, R16, R17 ;  /* 0x080000100f0d7389 */ /* 0x0000640000020011 */
[----:B01----:R-:W-:Y:S05]  /*0e30*/  ENDCOLLECTIVE ;  /* 0x000000000000791b */ /* 0x003fea0003800000 */
.L_x_24:
[----:B------:R-:W-:Y:S01]  /*0e40*/  IMAD.MOV.U32 R16, RZ, RZ, 0x4 ;  /* 0x00000004ff107424 */ /* 0x000fe200078e00ff */
[----:B------:R-:W-:-:S05]  /*0e50*/  MOV R7, R13 ;  /* 0x0000000d00077202 */ /* 0x000fca0000000f00 */
[----:B------:R-:W-:-:S04]  /*0e60*/  FADD R7, R6, R7 ;  /* 0x0000000706077221 */ /* 0x000fc80000000000 */
[----:B------:R-:W-:-:S07]  /*0e70*/  IMAD.MOV.U32 R15, RZ, RZ, R7 ;  /* 0x000000ffff0f7224 */ /* 0x000fce00078e0007 */
[----:B------:R-:W-:Y:S05]  /*0e80*/  WARPSYNC.COLLECTIVE R14, `(.L_x_25) ;  /* 0x000000000e087348 */ /* 0x000fea0003c00000 */
[----:B------:R0:W1:Y:S02]  /*0e90*/  SHFL.DOWN P1, R13, R15, R16, R17 ;  /* 0x080000100f0d7389 */ /* 0x0000640000020011 */
[----:B01----:R-:W-:Y:S05]  /*0ea0*/  ENDCOLLECTIVE ;  /* 0x000000000000791b */ /* 0x003fea0003800000 */
.L_x_25:
[----:B------:R-:W-:Y:S02]  /*0eb0*/  IMAD.MOV.U32 R16, RZ, RZ, 0x2 ;  /* 0x00000002ff107424 */ /* 0x000fe400078e00ff */
[----:B------:R-:W-:-:S04]  /*0ec0*/  IMAD.MOV.U32 R8, RZ, RZ, R13 ;  /* 0x000000ffff087224 */ /* 0x000fc800078e000d */
[----:B------:R-:W-:-:S05]  /*0ed0*/  FADD R8, R7, R8 ;  /* 0x0000000807087221 */ /* 0x000fca0000000000 */
[----:B------:R-:W-:-:S07]  /*0ee0*/  MOV R15, R8 ;  /* 0x00000008000f7202 */ /* 0x000fce0000000f00 */
[----:B------:R-:W-:Y:S05]  /*0ef0*/  WARPSYNC.COLLECTIVE R14, `(.L_x_26) ;  /* 0x000000000e087348 */ /* 0x000fea0003c00000 */
[----:B------:R0:W1:Y:S02]  /*0f00*/  SHFL.DOWN P1, R13, R15, R16, R17 ;  /* 0x080000100f0d7389 */ /* 0x0000640000020011 */
[----:B01----:R-:W-:Y:S05]  /*0f10*/  ENDCOLLECTIVE ;  /* 0x000000000000791b */ /* 0x003fea0003800000 */
.L_x_26:
[----:B------:R-:W-:Y:S02]  /*0f20*/  IMAD.MOV.U32 R16, RZ, RZ, 0x1 ;  /* 0x00000001ff107424 */ /* 0x000fe400078e00ff */
[----:B------:R-:W-:-:S04]  /*0f30*/  IMAD.MOV.U32 R11, RZ, RZ, R13 ;  /* 0x000000ffff0b7224 */ /* 0x000fc800078e000d */
[----:B------:R-:W-:-:S05]  /*0f40*/  FADD R11, R8, R11 ;  /* 0x0000000b080b7221 */ /* 0x000fca0000000000 */
[----:B------:R-:W-:-:S07]  /*0f50*/  MOV R15, R11 ;  /* 0x0000000b000f7202 */ /* 0x000fce0000000f00 */
[----:B------:R-:W-:Y:S05]  /*0f60*/  WARPSYNC.COLLECTIVE R14, `(.L_x_27) ;  /* 0x000000000e087348 */ /* 0x000fea0003c00000 */
[----:B------:R0:W1:Y:S02]  /*0f70*/  SHFL.DOWN P1, R13, R15, R16, R17 ;  /* 0x080000100f0d7389 */ /* 0x0000640000020011 */
[----:B01----:R-:W-:Y:S05]  /*0f80*/  ENDCOLLECTIVE ;  /* 0x000000000000791b */ /* 0x003fea0003800000 */
.L_x_27:
[----:B------:R-:W-:Y:S01]  /*0f90*/  IMAD.MOV.U32 R10, RZ, RZ, R13 ;  /* 0x000000ffff0a7224 */ /* 0x000fe200078e000d */
[----:B------:R-:W-:Y:S06]  /*0fa0*/  BRA `(.L_x_28) ;  /* 0xfffffff400c07947 */ /* 0x000fec000383ffff */
.L_x_12:
[----:B-1----:R-:W-:Y:S01]  /*0fb0*/  MOV R15, R7 ;  /* 0x00000007000f7202 */ /* 0x002fe20000000f00 */
[----:B------:R-:W-:Y:S01]  /*0fc0*/  IMAD.MOV.U32 R16, RZ, RZ, 0x10 ;  /* 0x00000010ff107424 */ /* 0x000fe200078e00ff */
[----:B------:R-:W-:Y:S01]  /*0fd0*/  MOV R14, 0xffffffff ;  /* 0xffffffff000e7802 */ /* 0x000fe20000000f00 */
[----:B------:R-:W-:-:S07]  /*0fe0*/  IMAD.MOV.U32 R17, RZ, RZ, 0x1f ;  /* 0x0000001fff117424 */ /* 0x000fce00078e00ff */
[----:B0-2---:R-:W-:Y:S05]  /*0ff0*/  WARPSYNC.COLLECTIVE R14, `(.L_x_29) ;  /* 0x000000000e087348 */ /* 0x005fea0003c00000 */
[----:B------:R1:W3:Y:S02]  /*1000*/  SHFL.DOWN P1, R13, R15, R16, R17 ;  /* 0x080000100f0d7389 */ /* 0x0002e40000020011 */
[----:B0123--:R-:W-:Y:S05]  /*1010*/  ENDCOLLECTIVE ;  /* 0x000000000000791b */ /* 0x00ffea0003800000 */
.L_x_29:
[----:B------:R-:W-:Y:S02]  /*1020*/  HFMA2 R16, -RZ, RZ, 0, 4.76837158203125e-07 ;  /* 0x00000008ff107431 */ /* 0x000fe400000001ff */
[----:B------:R-:W-:-:S04]  /*1030*/  IMAD.MOV.U32 R4, RZ, RZ, R13 ;  /* 0x000000ffff047224 */ /* 0x000fc800078e000d */
[----:B------:R-:W-:-:S04]  /*1040*/  FADD R4, R7, R4 ;  /* 0x0000000407047221 */ /* 0x000fc80000000000 */
[----:B------:R-:W-:-:S07]  /*1050*/  IMAD.MOV.U32 R15, RZ, RZ, R4 ;  /* 0x000000ffff0f7224 */ /* 0x000fce00078e0004 */
[----:B------:R-:W-:Y:S05]  /*1060*/  WARPSYNC.COLLECTIVE R14, `(.L_x_30) ;  /* 0x000000000e087348 */ /* 0x000fea0003c00000 */
[----:B------:R0:W1:Y:S02]  /*1070*/  SHFL.DOWN P1, R13, R15, R16, R17 ;  /* 0x080000100f0d7389 */ /* 0x0000640000020011 */
[----:B01----:R-:W-:Y:S05]  /*1080*/  ENDCOLLECTIVE ;  /* 0x000000000000791b */ /* 0x003fea0003800000 */
.L_x_30:
[----:B------:R-:W-:Y:S01]  /*1090*/  MOV R16, 0x4 ;  /* 0x0000000400107802 */ /* 0x000fe20000000f00 */
[----:B------:R-:W-:-:S04]  /*10a0*/  IMAD.MOV.U32 R3, RZ, RZ, R13 ;  /* 0x000000ffff037224 */ /* 0x000fc800078e000d */
[----:B------:R-:W-:-:S04]  /*10b0*/  FADD R3, R4, R3 ;  /* 0x0000000304037221 */ /* 0x000fc80000000000 */
[----:B------:R-:W-:-:S07]  /*10c0*/  IMAD.MOV.U32 R15, RZ, RZ, R3 ;  /* 0x000000ffff0f7224 */ /* 0x000fce00078e0003 */
[----:B------:R-:W-:Y:S05]  /*10d0*/  WARPSYNC.COLLECTIVE R14, `(.L_x_31) ;  /* 0x000000000e087348 */ /* 0x000fea0003c00000 */
[----:B------:R0:W1:Y:S02]  /*10e0*/  SHFL.DOWN P1, R13, R15, R16, R17 ;  /* 0x080000100f0d7389 */ /* 0x0000640000020011 */
[----:B01----:R-:W-:Y:S05]  /*10f0*/  ENDCOLLECTIVE ;  /* 0x000000000000791b */ /* 0x003fea0003800000 */
.L_x_31:
[----:B------:R-:W-:Y:S02]  /*1100*/  HFMA2 R16, -RZ, RZ, 0, 1.1920928955078125e-07 ;  /* 0x00000002ff107431 */ /* 0x000fe400000001ff */
[----:B------:R-:W-:-:S04]  /*1110*/  IMAD.MOV.U32 R6, RZ, RZ, R13 ;  /* 0x000000ffff067224 */ /* 0x000fc800078e000d */
[----:B------:R-:W-:-:S04]  /*1120*/  FADD R6, R3, R6 ;  /* 0x0000000603067221 */ /* 0x000fc80000000000 */
[----:B------:R-:W-:-:S07]  /*1130*/  IMAD.MOV.U32 R15, RZ, RZ, R6 ;  /* 0x000000ffff0f7224 */ /* 0x000fce00078e0006 */
[----:B------:R-:W-:Y:S05]  /*1140*/  WARPSYNC.COLLECTIVE R14, `(.L_x_32) ;  /* 0x000000000e087348 */ /* 0x000fea0003c00000 */
[----:B------:R0:W1:Y:S02]  /*1150*/  SHFL.DOWN P1, R13, R15, R16, R17 ;  /* 0x080000100f0d7389 */ /* 0x0000640000020011 */
[----:B01----:R-:W-:Y:S05]  /*1160*/  ENDCOLLECTIVE ;  /* 0x000000000000791b */ /* 0x003fea0003800000 */
.L_x_32:
[----:B------:R-:W-:Y:S01]  /*1170*/  MOV R16, 0x1 ;  /* 0x0000000100107802 */ /* 0x000fe20000000f00 */
[----:B------:R-:W-:-:S04]  /*1180*/  IMAD.MOV.U32 R9, RZ, RZ, R13 ;  /* 0x000000ffff097224 */ /* 0x000fc800078e000d */
[----:B------:R-:W-:-:S04]  /*1190*/  FADD R9, R6, R9 ;  /* 0x0000000906097221 */ /* 0x000fc80000000000 */
[----:B------:R-:W-:-:S07]  /*11a0*/  IMAD.MOV.U32 R15, RZ, RZ, R9 ;  /* 0x000000ffff0f7224 */ /* 0x000fce00078e0009 */
[----:B------:R-:W-:Y:S05]  /*11b0*/  WARPSYNC.COLLECTIVE R14, `(.L_x_33) ;  /* 0x000000000e087348 */ /* 0x000fea0003c00000 */
[----:B------:R0:W1:Y:S02]  /*11c0*/  SHFL.DOWN P1, R13, R15, R16, R17 ;  /* 0x080000100f0d7389 */ /* 0x0000640000020011 */
[----:B01----:R-:W-:Y:S05]  /*11d0*/  ENDCOLLECTIVE ;  /* 0x000000000000791b */ /* 0x003fea0003800000 */
.L_x_33:
[----:B------:R-:W-:Y:S01]  /*11e0*/  IMAD.MOV.U32 R8, RZ, RZ, R13 ;  /* 0x000000ffff087224 */ /* 0x000fe200078e000d */
[----:B------:R-:W-:Y:S06]  /*11f0*/  BRA `(.L_x_34) ;  /* 0xfffffff400a87947 */ /* 0x000fec000383ffff */
        .weak           $__internal_0_$__cuda_sm3x_div_rn_noftz_f32_slowpath
        .type           $__internal_0_$__cuda_sm3x_div_rn_noftz_f32_slowpath,@function
        .size           $__internal_0_$__cuda_sm3x_div_rn_noftz_f32_slowpath,(.L_x_47 - $__internal_0_$__cuda_sm3x_div_rn_noftz_f32_slowpath)
$__internal_0_$__cuda_sm3x_div_rn_noftz_f32_slowpath:
[----:B------:R-:W-:Y:S01]  /*1200*/  SHF.R.U32.HI R9, RZ, 0x17, R3 ;  /* 0x00000017ff097819 */ /* 0x000fe20000011603 */
[----:B------:R-:W-:Y:S01]  /*1210*/  BSSY.RECONVERGENT B1, `(.L_x_35) ;  /* 0x0000063000017945 */ /* 0x000fe20003800200 */
[--C-:B------:R-:W-:Y:S02]  /*1220*/  SHF.R.U32.HI R8, RZ, 0x17, R0.reuse ;  /* 0x00000017ff087819 */ /* 0x100fe40000011600 */
[----:B------:R-:W-:Y:S01]  /*1230*/  LOP3.LUT R15, R9, 0xff, RZ, 0xc0, !PT ;  /* 0x000000ff090f7812 */ /* 0x000fe200078ec0ff */
[----:B------:R-:W-:Y:S01]  /*1240*/  IMAD.MOV.U32 R9, RZ, RZ, R0 ;  /* 0x000000ffff097224 */ /* 0x000fe200078e0000 */
[----:B------:R-:W-:-:S03]  /*1250*/  LOP3.LUT R10, R8, 0xff, RZ, 0xc0, !PT ;  /* 0x000000ff080a7812 */ /* 0x000fc600078ec0ff */
[----:B------:R-:W-:Y:S01]  /*1260*/  VIADD R12, R15, 0xffffffff ;  /* 0xffffffff0f0c7836 */ /* 0x000fe20000000000 */
[----:B------:R-:W-:-:S04]  /*1270*/  IADD3 R11, PT, PT, R10, -0x1, RZ ;  /* 0xffffffff0a0b7810 */ /* 0x000fc80007ffe0ff */
[----:B------:R-:W-:-:S04]  /*1280*/  ISETP.GT.U32.AND P0, PT, R12, 0xfd, PT ;  /* 0x000000fd0c00780c */ /* 0x000fc80003f04070 */
[----:B------:R-:W-:-:S13]  /*1290*/  ISETP.GT.U32.OR P0, PT, R11, 0xfd, P0 ;  /* 0x000000fd0b00780c */ /* 0x000fda0000704470 */
[----:B------:R-:W-:Y:S01]  /*12a0*/  @!P0 IMAD.MOV.U32 R8, RZ, RZ, RZ ;  /* 0x000000ffff088224 */ /* 0x000fe200078e00ff */
[----:B------:R-:W-:Y:S06]  /*12b0*/  @!P0 BRA `(.L_x_36) ;  /* 0x00000000005c8947 */ /* 0x000fec0003800000 */
[----:B------:R-:W-:Y:S02]  /*12c0*/  FSETP.GTU.FTZ.AND P1, PT, |R3|, +INF , PT ;  /* 0x7f8000000300780b */ /* 0x000fe40003f3c200 */
[----:B------:R-:W-:-:S04]  /*12d0*/  FSETP.GTU.FTZ.AND P0, PT, |R0|, +INF , PT ;  /* 0x7f8000000000780b */ /* 0x000fc80003f1c200 */
[----:B------:R-:W-:-:S13]  /*12e0*/  PLOP3.LUT P0, PT, P0, P1, PT, 0xf8, 0x8f ;  /* 0x00000000008f781c */ /* 0x000fda0000703f70 */
[----:B------:R-:W-:Y:S05]  /*12f0*/  @P0 BRA `(.L_x_37) ;  /* 0x00000004004c0947 */ /* 0x000fea0003800000 */
[----:B------:R-:W-:-:S13]  /*1300*/  LOP3.LUT P0, RZ, R3, 0x7fffffff, R9, 0xc8, !PT ;  /* 0x7fffffff03ff7812 */ /* 0x000fda000780c809 */
[----:B------:R-:W-:Y:S05]  /*1310*/  @!P0 BRA `(.L_x_38) ;  /* 0x00000004003c8947 */ /* 0x000fea0003800000 */
[C---:B------:R-:W-:Y:S02]  /*1320*/  FSETP.NEU.FTZ.AND P2, PT, |R0|.reuse, +INF , PT ;  /* 0x7f8000000000780b */ /* 0x040fe40003f5d200 */
[----:B------:R-:W-:Y:S02]  /*1330*/  FSETP.NEU.FTZ.AND P1, PT, |R3|, +INF , PT ;  /* 0x7f8000000300780b */ /* 0x000fe40003f3d200 */
[----:B------:R-:W-:-:S11]  /*1340*/  FSETP.NEU.FTZ.AND P0, PT, |R0|, +INF , PT ;  /* 0x7f8000000000780b */ /* 0x000fd60003f1d200 */
[----:B------:R-:W-:Y:S05]  /*1350*/  @!P1 BRA !P2, `(.L_x_38) ;  /* 0x00000004002c9947 */ /* 0x000fea0005000000 */
[----:B------:R-:W-:-:S04]  /*1360*/  LOP3.LUT P2, RZ, R9, 0x7fffffff, RZ, 0xc0, !PT ;  /* 0x7fffffff09ff7812 */ /* 0x000fc8000784c0ff */
[----:B------:R-:W-:-:S13]  /*1370*/  PLOP3.LUT P1, PT, P1, P2, PT, 0x2f, 0xf2 ;  /* 0x0000000000f2781c */ /* 0x000fda0000f24577 */
[----:B------:R-:W-:Y:S05]  /*1380*/  @P1 BRA `(.L_x_39) ;  /* 0x0000000400181947 */ /* 0x000fea0003800000 */
[----:B------:R-:W-:-:S04]  /*1390*/  LOP3.LUT P1, RZ, R3, 0x7fffffff, RZ, 0xc0, !PT ;  /* 0x7fffffff03ff7812 */ /* 0x000fc8000782c0ff */
[----:B------:R-:W-:-:S13]  /*13a0*/  PLOP3.LUT P0, PT, P0, P1, PT, 0x2f, 0xf2 ;  /* 0x0000000000f2781c */ /* 0x000fda0000702577 */
[----:B------:R-:W-:Y:S05]  /*13b0*/  @P0 BRA `(.L_x_40) ;  /* 0x0000000400000947 */ /* 0x000fea0003800000 */
[----:B------:R-:W-:Y:S02]  /*13c0*/  ISETP.GE.AND P0, PT, R11, RZ, PT ;  /* 0x000000ff0b00720c */ /* 0x000fe40003f06270 */
[----:B------:R-:W-:-:S11]  /*13d0*/  ISETP.GE.AND P1, PT, R12, RZ, PT ;  /* 0x000000ff0c00720c */ /* 0x000fd60003f26270 */
[----:B------:R-:W-:Y:S01]  /*13e0*/  @P0 MOV R8, RZ ;  /* 0x000000ff00080202 */ /* 0x000fe20000000f00 */
[----:B------:R-:W-:Y:S02]  /*13f0*/  @!P0 IMAD.MOV.U32 R8, RZ, RZ, -0x40 ;  /* 0xffffffc0ff088424 */ /* 0x000fe400078e00ff */
[----:B------:R-:W-:Y:S01]  /*1400*/  @!P0 FFMA R9, R0, 1.84467440737095516160e+19, RZ ;  /* 0x5f80000000098823 */ /* 0x000fe200000000ff */
[----:B------:R-:W-:Y:S01]  /*1410*/  @!P1 FFMA R3, R3, 1.84467440737095516160e+19, RZ ;  /* 0x5f80000003039823 */ /* 0x000fe200000000ff */
[----:B------:R-:W-:-:S07]  /*1420*/  @!P1 VIADD R8, R8, 0x40 ;  /* 0x0000004008089836 */ /* 0x000fce0000000000 */
.L_x_36:
[----:B------:R-:W-:Y:S01]  /*1430*/  LEA R0, R15, 0xc0800000, 0x17 ;  /* 0xc08000000f007811 */ /* 0x000fe200078eb8ff */
[----:B------:R-:W-:Y:S01]  /*1440*/  VIADD R10, R10, 0xffffff81 ;  /* 0xffffff810a0a7836 */ /* 0x000fe20000000000 */
[----:B------:R-:W-:Y:S02]  /*1450*/  BSSY.RECONVERGENT B2, `(.L_x_41) ;  /* 0x0000035000027945 */ /* 0x000fe40003800200 */
[----:B------:R-:W-:Y:S01]  /*1460*/  IADD3 R3, PT, PT, -R0, R3, RZ ;  /* 0x0000000300037210 */ /* 0x000fe20007ffe1ff */
[----:B------:R-:W-:-:S03]  /*1470*/  IMAD R0, R10, -0x800000, R9 ;  /* 0xff8000000a007824 */ /* 0x000fc600078e0209 */
[----:B------:R-:W0:Y:S01]  /*1480*/  MUFU.RCP R11, R3 ;  /* 0x00000003000b7308 */ /* 0x000e220000001000 */
[----:B------:R-:W-:-:S04]  /*1490*/  FADD.FTZ R13, -R3, -RZ ;  /* 0x800000ff030d7221 */ /* 0x000fc80000010100 */
[----:B0-----:R-:W-:-:S04]  /*14a0*/  FFMA R12, R11, R13, 1 ;  /* 0x3f8000000b0c7423 */ /* 0x001fc8000000000d */
[----:B------:R-:W-:-:S04]  /*14b0*/  FFMA R14, R11, R12, R11 ;  /* 0x0000000c0b0e7223 */ /* 0x000fc8000000000b */
[----:B------:R-:W-:-:S04]  /*14c0*/  FFMA R9, R0, R14, RZ ;  /* 0x0000000e00097223 */ /* 0x000fc800000000ff */
[----:B------:R-:W-:-:S04]  /*14d0*/  FFMA R12, R13, R9, R0 ;  /* 0x000000090d0c7223 */ /* 0x000fc80000000000 */
[----:B------:R-:W-:Y:S01]  /*14e0*/  FFMA R11, R14, R12, R9 ;  /* 0x0000000c0e0b7223 */ /* 0x000fe20000000009 */
[----:B------:R-:W-:-:S03]  /*14f0*/  IADD3 R9, PT, PT, R10, 0x7f, -R15 ;  /* 0x0000007f0a097810 */ /* 0x000fc60007ffe80f */
[----:B------:R-:W-:Y:S02]  /*1500*/  FFMA R12, R13, R11, R0 ;  /* 0x0000000b0d0c7223 */ /* 0x000fe40000000000 */
[----:B------:R-:W-:Y:S02]  /*1510*/  IMAD.IADD R9, R9, 0x1, R8 ;  /* 0x0000000109097824 */ /* 0x000fe400078e0208 */
[----:B------:R-:W-:-:S05]  /*1520*/  FFMA R0, R14, R12, R11 ;  /* 0x0000000c0e007223 */ /* 0x000fca000000000b */
[----:B------:R-:W-:-:S04]  /*1530*/  SHF.R.U32.HI R3, RZ, 0x17, R0 ;  /* 0x00000017ff037819 */ /* 0x000fc80000011600 */
[----:B------:R-:W-:-:S04]  /*1540*/  LOP3.LUT R3, R3, 0xff, RZ, 0xc0, !PT ;  /* 0x000000ff03037812 */ /* 0x000fc800078ec0ff */
[----:B------:R-:W-:-:S05]  /*1550*/  IADD3 R13, PT, PT, R3, R9, RZ ;  /* 0x00000009030d7210 */ /* 0x000fca0007ffe0ff */
[----:B------:R-:W-:-:S05]  /*1560*/  VIADD R3, R13, 0xffffffff ;  /* 0xffffffff0d037836 */ /* 0x000fca0000000000 */
[----:B------:R-:W-:-:S13]  /*1570*/  ISETP.GE.U32.AND P0, PT, R3, 0xfe, PT ;  /* 0x000000fe0300780c */ /* 0x000fda0003f06070 */
[----:B------:R-:W-:Y:S05]  /*1580*/  @!P0 BRA `(.L_x_42) ;  /* 0x0000000000808947 */ /* 0x000fea0003800000 */
[----:B------:R-:W-:-:S13]  /*1590*/  ISETP.GT.AND P0, PT, R13, 0xfe, PT ;  /* 0x000000fe0d00780c */ /* 0x000fda0003f04270 */
[----:B------:R-:W-:Y:S05]  /*15a0*/  @P0 BRA `(.L_x_43) ;  /* 0x00000000006c0947 */ /* 0x000fea0003800000 */
[----:B------:R-:W-:-:S13]  /*15b0*/  ISETP.GE.AND P0, PT, R13, 0x1, PT ;  /* 0x000000010d00780c */ /* 0x000fda0003f06270 */
[----:B------:R-:W-:Y:S05]  /*15c0*/  @P0 BRA `(.L_x_44) ;  /* 0x0000000000740947 */ /* 0x000fea0003800000 */
[----:B------:R-:W-:Y:S02]  /*15d0*/  ISETP.GE.AND P0, PT, R13, -0x18, PT ;  /* 0xffffffe80d00780c */ /* 0x000fe40003f06270 */
[----:B------:R-:W-:-:S11]  /*15e0*/  LOP3.LUT R0, R0, 0x80000000, RZ, 0xc0, !PT ;  /* 0x8000000000007812 */ /* 0x000fd600078ec0ff */
[----:B------:R-:W-:Y:S05]  /*15f0*/  @!P0 BRA `(.L_x_44) ;  /* 0x0000000000688947 */ /* 0x000fea0003800000 */
[CCC-:B------:R-:W-:Y:S01]  /*1600*/  FFMA.RZ R3, R14.reuse, R12.reuse, R11.reuse ;  /* 0x0000000c0e037223 */ /* 0x1c0fe2000000c00b */
[C---:B------:R-:W-:Y:S02]  /*1610*/  VIADD R10, R13.reuse, 0x20 ;  /* 0x000000200d0a7836 */ /* 0x040fe40000000000 */
[CCC-:B------:R-:W-:Y:S01]  /*1620*/  FFMA.RM R8, R14.reuse, R12.reuse, R11.reuse ;  /* 0x0000000c0e087223 */ /* 0x1c0fe2000000400b */
[----:B------:R-:W-:Y:S02]  /*1630*/  ISETP.NE.AND P2, PT, R13, RZ, PT ;  /* 0x000000ff0d00720c */ /* 0x000fe40003f45270 */
[----:B------:R-:W-:Y:S01]  /*1640*/  LOP3.LUT R9, R3, 0x7fffff, RZ, 0xc0, !PT ;  /* 0x007fffff03097812 */ /* 0x000fe200078ec0ff */
[----:B------:R-:W-:Y:S01]  /*1650*/  FFMA.RP R3, R14, R12, R11 ;  /* 0x0000000c0e037223 */ /* 0x000fe2000000800b */
[----:B------:R-:W-:Y:S02]  /*1660*/  ISETP.NE.AND P1, PT, R13, RZ, PT ;  /* 0x000000ff0d00720c */ /* 0x000fe40003f25270 */
[----:B------:R-:W-:-:S02]  /*1670*/  LOP3.LUT R9, R9, 0x800000, RZ, 0xfc, !PT ;  /* 0x0080000009097812 */ /* 0x000fc400078efcff */
[----:B------:R-:W-:Y:S02]  /*1680*/  IADD3 R11, PT, PT, -R13, RZ, RZ ;  /* 0x000000ff0d0b7210 */ /* 0x000fe40007ffe1ff */
[----:B------:R-:W-:Y:S02]  /*1690*/  SHF.L.U32 R10, R9, R10, RZ ;  /* 0x0000000a090a7219 */ /* 0x000fe400000006ff */
[----:B------:R-:W-:Y:S02]  /*16a0*/  FSETP.NEU.FTZ.AND P0, PT, R3, R8, PT ;  /* 0x000000080300720b */ /* 0x000fe40003f1d000 */
[----:B------:R-:W-:Y:S02]  /*16b0*/  SEL R8, R11, RZ, P2 ;  /* 0x000000ff0b087207 */ /* 0x000fe40001000000 */
[----:B------:R-:W-:Y:S02]  /*16c0*/  ISETP.NE.AND P1, PT, R10, RZ, P1 ;  /* 0x000000ff0a00720c */ /* 0x000fe40000f25270 */
[----:B------:R-:W-:-:S02]  /*16d0*/  SHF.R.U32.HI R8, RZ, R8, R9 ;  /* 0x00000008ff087219 */ /* 0x000fc40000011609 */
[----:B------:R-:W-:Y:S02]  /*16e0*/  PLOP3.LUT P0, PT, P0, P1, PT, 0xf8, 0x8f ;  /* 0x00000000008f781c */ /* 0x000fe40000703f70 */
[----:B------:R-:W-:Y:S02]  /*16f0*/  SHF.R.U32.HI R10, RZ, 0x1, R8 ;  /* 0x00000001ff0a7819 */ /* 0x000fe40000011608 */
[----:B------:R-:W-:-:S04]  /*1700*/  SEL R3, RZ, 0x1, !P0 ;  /* 0x00000001ff037807 */ /* 0x000fc80004000000 */
[----:B------:R-:W-:-:S04]  /*1710*/  LOP3.LUT R3, R3, 0x1, R10, 0xf8, !PT ;  /* 0x0000000103037812 */ /* 0x000fc800078ef80a */
[----:B------:R-:W-:-:S05]  /*1720*/  LOP3.LUT R3, R3, R8, RZ, 0xc0, !PT ;  /* 0x0000000803037212 */ /* 0x000fca00078ec0ff */
[----:B------:R-:W-:-:S05]  /*1730*/  IMAD.IADD R3, R10, 0x1, R3 ;  /* 0x000000010a037824 */ /* 0x000fca00078e0203 */
[----:B------:R-:W-:Y:S01]  /*1740*/  LOP3.LUT R0, R3, R0, RZ, 0xfc, !PT ;  /* 0x0000000003007212 */ /* 0x000fe200078efcff */
[----:B------:R-:W-:Y:S06]  /*1750*/  BRA `(.L_x_44) ;  /* 0x0000000000107947 */ /* 0x000fec0003800000 */
.L_x_43:
[----:B------:R-:W-:-:S04]  /*1760*/  LOP3.LUT R0, R0, 0x80000000, RZ, 0xc0, !PT ;  /* 0x8000000000007812 */ /* 0x000fc800078ec0ff */
[----:B------:R-:W-:Y:S01]  /*1770*/  LOP3.LUT R0, R0, 0x7f800000, RZ, 0xfc, !PT ;  /* 0x7f80000000007812 */ /* 0x000fe200078efcff */
[----:B------:R-:W-:Y:S06]  /*1780*/  BRA `(.L_x_44) ;  /* 0x0000000000047947 */ /* 0x000fec0003800000 */
.L_x_42:
[----:B------:R-:W-:-:S07]  /*1790*/  IMAD R0, R9, 0x800000, R0 ;  /* 0x0080000009007824 */ /* 0x000fce00078e0200 */
.L_x_44:
[----:B------:R-:W-:Y:S05]  /*17a0*/  BSYNC.RECONVERGENT B2 ;  /* 0x0000000000027941 */ /* 0x000fea0003800200 */
.L_x_41:
[----:B------:R-:W-:Y:S05]  /*17b0*/  BRA `(.L_x_45) ;  /* 0x0000000000207947 */ /* 0x000fea0003800000 */
.L_x_40:
[----:B------:R-:W-:-:S04]  /*17c0*/  LOP3.LUT R0, R3, 0x80000000, R9, 0x48, !PT ;  /* 0x8000000003007812 */ /* 0x000fc800078e4809 */
[----:B------:R-:W-:Y:S01]  /*17d0*/  LOP3.LUT R0, R0, 0x7f800000, RZ, 0xfc, !PT ;  /* 0x7f80000000007812 */ /* 0x000fe200078efcff */
[----:B------:R-:W-:Y:S06]  /*17e0*/  BRA `(.L_x_45) ;  /* 0x0000000000147947 */ /* 0x000fec0003800000 */
.L_x_39:
[----:B------:R-:W-:Y:S01]  /*17f0*/  LOP3.LUT R0, R3, 0x80000000, R9, 0x48, !PT ;  /* 0x8000000003007812 */ /* 0x000fe200078e4809 */
[----:B------:R-:W-:Y:S06]  /*1800*/  BRA `(.L_x_45) ;  /* 0x00000000000c7947 */ /* 0x000fec0003800000 */
.L_x_38:
[----:B------:R-:W0:Y:S01]  /*1810*/  MUFU.RSQ R0, -QNAN ;  /* 0xffc0000000007908 */ /* 0x000e220000001400 */
[----:B------:R-:W-:Y:S05]  /*1820*/  BRA `(.L_x_45) ;  /* 0x0000000000047947 */ /* 0x000fea0003800000 */
.L_x_37:
[----:B------:R-:W-:-:S07]  /*1830*/  FADD.FTZ R0, R0, R3 ;  /* 0x0000000300007221 */ /* 0x000fce0000010000 */
.L_x_45:
[----:B------:R-:W-:Y:S05]  /*1840*/  BSYNC.RECONVERGENT B1 ;  /* 0x0000000000017941 */ /* 0x000fea0003800200 */
.L_x_35:
[----:B------:R-:W-:Y:S01]  /*1850*/  MOV R8, R6 ;  /* 0x0000000600087202 */ /* 0x000fe20000000f00 */
[----:B------:R-:W-:-:S04]  /*1860*/  IMAD.MOV.U32 R9, RZ, RZ, 0x0 ;  /* 0x00000000ff097424 */ /* 0x000fc800078e00ff */
[----:B0-----:R-:W-:Y:S05]  /*1870*/  RET.REL.NODEC R8 `(_Z14softmax_kernelPfS_i) ;  /* 0xffffffe408e07950 */ /* 0x001fea0003c3ffff */
.L_x_46:
[----:B------:R-:W-:-:S00]  /*1880*/  BRA `(.L_x_46) ;  /* 0xfffffffc00fc7947 */ /* 0x000fc0000383ffff */
[----:B------:R-:W-:-:S00]  /*1890*/  NOP ;  /* 0x0000000000007918 */ /* 0x000fc00000000000 */
        /* <DEDUP_REMOVED lines=14> */
.L_x_47:


//--------------------- .nv.shared._Z14softmax_kernelPfS_i --------------------------
	.section	.nv.shared._Z14softmax_kernelPfS_i,"aw",@nobits
	.sectionflags	@""
	.align	16
.nv.shared._Z14softmax_kernelPfS_i:
	.zero		1280


//--------------------- .nv.shared.reserved.0     --------------------------
	.section	.nv.shared.reserved.0,"aw",@nobits
	.weak		__nv_reservedSMEM_offset_0_alias
	.size		__nv_reservedSMEM_offset_0_alias, 0, 64
	.other		__nv_reservedSMEM_offset_0_alias,@"STO_CUDA_RESERVED_SHARED STV_DEFAULT"
__nv_reservedSMEM_offset_0_alias:
	.zero		0
	.zero		64


//--------------------- .nv.constant0._Z14softmax_kernelPfS_i --------------------------
	.section	.nv.constant0._Z14softmax_kernelPfS_i,"a",@progbits
	.sectionflags	@""
	.align	4
.nv.constant0._Z14softmax_kernelPfS_i:
	.zero		916


//--------------------- SYMBOLS --------------------------

	.type		.nv.reservedSmem.offset0,@object
	.size		.nv.reservedSmem.offset0,0x4
	.type		.nv.reservedSmem.cap,@object
	.size		.nv.reservedSmem.cap,0x4
